// auto-generated by cutlass_sweep.epilogue — config: {"arch": "sm_90", "cluster_m": 1, "cluster_n": 1, "dtype": "bf16", "fusion": "relu", "tile_k": 64, "tile_m": 256, "tile_n": 64}
#include "cutlass/cutlass.h"
#include "cutlass/gemm/collective/collective_builder.hpp"
#include "cutlass/gemm/device/gemm_universal_adapter.h"
#include "cutlass/gemm/kernel/gemm_universal.hpp"
#include "cutlass/epilogue/collective/collective_builder.hpp"
#include "cutlass/epilogue/fusion/operations.hpp"
#include "cutlass/epilogue/thread/activation.h"

using Elem = cutlass::bfloat16_t;
using Acc  = float;
using TileShape    = cute::Shape<cute::_256, cute::_64, cute::_64>;
using ClusterShape = cute::Shape<cute::_1, cute::_1, cute::_1>;
using FusionOp     = cutlass::epilogue::fusion::LinCombEltAct<cutlass::epilogue::thread::ReLU, Elem, Acc>;

using CollectiveEpilogue = typename cutlass::epilogue::collective::CollectiveBuilder<
    cutlass::arch::Sm90, cutlass::arch::OpClassTensorOp,
    TileShape, ClusterShape,
    cutlass::epilogue::collective::EpilogueTileAuto,
    Acc, Acc,
    Elem, cutlass::layout::RowMajor, 128 / cutlass::sizeof_bits<Elem>::value,
    Elem, cutlass::layout::RowMajor, 128 / cutlass::sizeof_bits<Elem>::value,
    cutlass::epilogue::TmaWarpSpecializedCooperative,
    FusionOp
  >::CollectiveOp;

using CollectiveMainloop = typename cutlass::gemm::collective::CollectiveBuilder<
    cutlass::arch::Sm90, cutlass::arch::OpClassTensorOp,
    Elem, cutlass::layout::RowMajor, 128 / cutlass::sizeof_bits<Elem>::value,
    Elem, cutlass::layout::ColumnMajor, 128 / cutlass::sizeof_bits<Elem>::value,
    Acc,
    TileShape, ClusterShape,
    cutlass::gemm::collective::StageCountAutoCarveout<
        static_cast<int>(sizeof(typename CollectiveEpilogue::SharedStorage))>,
    cutlass::gemm::KernelTmaWarpSpecializedCooperative
  >::CollectiveOp;

using GemmKernel = cutlass::gemm::kernel::GemmUniversal<
    cute::Shape<int,int,int,int>, CollectiveMainloop, CollectiveEpilogue>;
using Gemm = cutlass::gemm::device::GemmUniversalAdapter<GemmKernel>;

auto* _anchor = &cutlass::device_kernel<GemmKernel>;


// ===== COMPILED SASS (sm_90a) =====

	.target	sm_90a

	.elftype	@"ET_EXEC"


//--------------------- .note.nv.tkinfo           --------------------------
	.section	.note.nv.tkinfo,"",@"SHT_NOTE"
	.sectionflags	@"SHF_NOTE_NV_TKINFO"
	.tkinfo
        /*0018*/ 	.word	0x00000002
        /*0030*/ 	.string	""
        /*0030*/ 	.string	"ptxas"
        /*0030*/ 	.string	"Cuda compilation tools, release 13.0, V13.0.88"
        /*0030*/ 	.string	"Build cuda_13.0.r13.0/compiler.36424714_0"
        /*0030*/ 	.string	"-arch sm_90a -m 64 "



//--------------------- .note.nv.cuinfo           --------------------------
	.section	.note.nv.cuinfo,"",@"SHT_NOTE"
	.sectionflags	@"SHF_NOTE_NV_CUINFO"
        /*0018*/ 	.short	0x0002
        /*001a*/ 	.short	0x005a
        /*001c*/ 	.short	0x0082
	.zero		2


//--------------------- .nv.info                  --------------------------
	.section	.nv.info,"",@"SHT_CUDA_INFO"
	.align	4


	//----- nvinfo : EIATTR_REGCOUNT
	.align		4
        /*0000*/ 	.byte	0x04, 0x2f
        /*0002*/ 	.short	(.L_18 - .L_17)
	.align		4
.L_17:
        /*0004*/ 	.word	index@(_ZN7cutlass13device_kernelINS_4gemm6kernel13GemmUniversalIN4cute5tupleIJiiiiEEENS1_10collective13CollectiveMmaINS1_34MainloopSm90TmaGmmaWarpSpecializedILi4ENS5_IJNS4_1CILi1EEESB_SB_EEENS1_35KernelTmaWarpSpecializedCooperativeEEENS5_IJNSA_ILi256EEENSA_ILi64EEESG_EEENS_10bfloat16_tENS5_IJlSB_lEEESI_SJ_NS4_8TiledMMAINS4_8MMA_AtomIJNS4_4SM904GMMA27MMA_64x64x16_F32BF16BF16_SSILNSN_5MajorE0ELSP_0ELNSN_7ScaleInE1ELSQ_1EEEEEENS4_6LayoutINS5_IJNSA_ILi2EEESB_SB_EEENS5_IJSB_NSA_ILi0EEESW_EEEEENS5_IJNS4_10UnderscoreESZ_SZ_EEEEENS4_13SM90_TMA_LOADENS4_14ComposedLayoutINS4_7SwizzleILi3ELi4ELi3EEENS4_18smem_ptr_flag_bitsILi16EEENST_INS5_IJNSA_ILi8EEESG_EEENS5_IJSG_SB_EEEEEEEvNS4_8identityES12_S1C_vS1D_EENS_8epilogue10collective18CollectiveEpilogueINS1F_22Sm90TmaWarpSpecializedILi4ELi2ELi16ELb1ELb0EEEJSH_NS5_IJNSA_ILi128EEENSA_ILi32EEEEEESI_SJ_SI_SJ_NS1F_6fusion15FusionCallbacksIS1J_NS1N_13LinCombEltActINS1F_6thread4ReLuESI_fSI_fLNS_15FloatRoundStyleE2EEESH_S1M_JEEES12_NS13_INS14_ILi2ELi4ELi3EEES17_NST_INS5_IJS18_S1L_EEENS5_IJS1L_SB_EEEEEEENS4_17SM75_U32x4_LDSM_NENS4_14SM90_TMA_STOREES1Z_NS4_17SM90_U32x4_STSM_NENS4_9Copy_AtomIJS22_NS_6half_tEEEEvEEEvvEEEEvNT_6ParamsE)
        /*0008*/ 	.word	0x000000a8


	//----- nvinfo : EIATTR_FRAME_SIZE
	.align		4
.L_18:
        /*000c*/ 	.byte	0x04, 0x11
        /*000e*/ 	.short	(.L_20 - .L_19)
	.align		4
.L_19:
        /*0010*/ 	.word	index@(_ZN7cutlass13device_kernelINS_4gemm6kernel13GemmUniversalIN4cute5tupleIJiiiiEEENS1_10collective13CollectiveMmaINS1_34MainloopSm90TmaGmmaWarpSpecializedILi4ENS5_IJNS4_1CILi1EEESB_SB_EEENS1_35KernelTmaWarpSpecializedCooperativeEEENS5_IJNSA_ILi256EEENSA_ILi64EEESG_EEENS_10bfloat16_tENS5_IJlSB_lEEESI_SJ_NS4_8TiledMMAINS4_8MMA_AtomIJNS4_4SM904GMMA27MMA_64x64x16_F32BF16BF16_SSILNSN_5MajorE0ELSP_0ELNSN_7ScaleInE1ELSQ_1EEEEEENS4_6LayoutINS5_IJNSA_ILi2EEESB_SB_EEENS5_IJSB_NSA_ILi0EEESW_EEEEENS5_IJNS4_10UnderscoreESZ_SZ_EEEEENS4_13SM90_TMA_LOADENS4_14ComposedLayoutINS4_7SwizzleILi3ELi4ELi3EEENS4_18smem_ptr_flag_bitsILi16EEENST_INS5_IJNSA_ILi8EEESG_EEENS5_IJSG_SB_EEEEEEEvNS4_8identityES12_S1C_vS1D_EENS_8epilogue10collective18CollectiveEpilogueINS1F_22Sm90TmaWarpSpecializedILi4ELi2ELi16ELb1ELb0EEEJSH_NS5_IJNSA_ILi128EEENSA_ILi32EEEEEESI_SJ_SI_SJ_NS1F_6fusion15FusionCallbacksIS1J_NS1N_13LinCombEltActINS1F_6thread4ReLuESI_fSI_fLNS_15FloatRoundStyleE2EEESH_S1M_JEEES12_NS13_INS14_ILi2ELi4ELi3EEES17_NST_INS5_IJS18_S1L_EEENS5_IJS1L_SB_EEEEEEENS4_17SM75_U32x4_LDSM_NENS4_14SM90_TMA_STOREES1Z_NS4_17SM90_U32x4_STSM_NENS4_9Copy_AtomIJS22_NS_6half_tEEEEvEEEvvEEEEvNT_6ParamsE)
        /*0014*/ 	.word	0x00000000


	//----- nvinfo : EIATTR_MIN_STACK_SIZE
	.align		4
.L_20:
        /*0018*/ 	.byte	0x04, 0x12
        /*001a*/ 	.short	(.L_22 - .L_21)
	.align		4
.L_21:
        /*001c*/ 	.word	index@(_ZN7cutlass13device_kernelINS_4gemm6kernel13GemmUniversalIN4cute5tupleIJiiiiEEENS1_10collective13CollectiveMmaINS1_34MainloopSm90TmaGmmaWarpSpecializedILi4ENS5_IJNS4_1CILi1EEESB_SB_EEENS1_35KernelTmaWarpSpecializedCooperativeEEENS5_IJNSA_ILi256EEENSA_ILi64EEESG_EEENS_10bfloat16_tENS5_IJlSB_lEEESI_SJ_NS4_8TiledMMAINS4_8MMA_AtomIJNS4_4SM904GMMA27MMA_64x64x16_F32BF16BF16_SSILNSN_5MajorE0ELSP_0ELNSN_7ScaleInE1ELSQ_1EEEEEENS4_6LayoutINS5_IJNSA_ILi2EEESB_SB_EEENS5_IJSB_NSA_ILi0EEESW_EEEEENS5_IJNS4_10UnderscoreESZ_SZ_EEEEENS4_13SM90_TMA_LOADENS4_14ComposedLayoutINS4_7SwizzleILi3ELi4ELi3EEENS4_18smem_ptr_flag_bitsILi16EEENST_INS5_IJNSA_ILi8EEESG_EEENS5_IJSG_SB_EEEEEEEvNS4_8identityES12_S1C_vS1D_EENS_8epilogue10collective18CollectiveEpilogueINS1F_22Sm90TmaWarpSpecializedILi4ELi2ELi16ELb1ELb0EEEJSH_NS5_IJNSA_ILi128EEENSA_ILi32EEEEEESI_SJ_SI_SJ_NS1F_6fusion15FusionCallbacksIS1J_NS1N_13LinCombEltActINS1F_6thread4ReLuESI_fSI_fLNS_15FloatRoundStyleE2EEESH_S1M_JEEES12_NS13_INS14_ILi2ELi4ELi3EEES17_NST_INS5_IJS18_S1L_EEENS5_IJS1L_SB_EEEEEEENS4_17SM75_U32x4_LDSM_NENS4_14SM90_TMA_STOREES1Z_NS4_17SM90_U32x4_STSM_NENS4_9Copy_AtomIJS22_NS_6half_tEEEEvEEEvvEEEEvNT_6ParamsE)
        /*0020*/ 	.word	0x00000000
.L_22:


//--------------------- .nv.compat                --------------------------
	.section	.nv.compat,"",@"SHT_CUDA_COMPAT_INFO"
	.align	4
        /*0000*/ 	.byte	0x02, 0x09, 0x01, 0x00, 0x02, 0x02, 0x04, 0x00, 0x02, 0x05, 0x05, 0x00, 0x03, 0x07, 0x01, 0x01
        /*0010*/ 	.byte	0x02, 0x03, 0x01, 0x00, 0x02, 0x06, 0x01, 0x00, 0x04, 0x0b, 0x08, 0x00, 0x00, 0x00, 0x00, 0x00
        /*0020*/ 	.byte	0x00, 0x00, 0x00, 0x00


//--------------------- .nv.info._ZN7cutlass13device_kernelINS_4gemm6kernel13GemmUniversalIN4cute5tupleIJiiiiEEENS1_10collective13CollectiveMmaINS1_34MainloopSm90TmaGmmaWarpSpecializedILi4ENS5_IJNS4_1CILi1EEESB_SB_EEENS1_35KernelTmaWarpSpecializedCooperativeEEENS5_IJNSA_ILi256EEENSA_ILi64EEESG_EEENS_10bfloat16_tENS5_IJlSB_lEEESI_SJ_NS4_8TiledMMAINS4_8MMA_AtomIJNS4_4SM904GMMA27MMA_64x64x16_F32BF16BF16_SSILNSN_5MajorE0ELSP_0ELNSN_7ScaleInE1ELSQ_1EEEEEENS4_6LayoutINS5_IJNSA_ILi2EEESB_SB_EEENS5_IJSB_NSA_ILi0EEESW_EEEEENS5_IJNS4_10UnderscoreESZ_SZ_EEEEENS4_13SM90_TMA_LOADENS4_14ComposedLayoutINS4_7SwizzleILi3ELi4ELi3EEENS4_18smem_ptr_flag_bitsILi16EEENST_INS5_IJNSA_ILi8EEESG_EEENS5_IJSG_SB_EEEEEEEvNS4_8identityES12_S1C_vS1D_EENS_8epilogue10collective18CollectiveEpilogueINS1F_22Sm90TmaWarpSpecializedILi4ELi2ELi16ELb1ELb0EEEJSH_NS5_IJNSA_ILi128EEENSA_ILi32EEEEEESI_SJ_SI_SJ_NS1F_6fusion15FusionCallbacksIS1J_NS1N_13LinCombEltActINS1F_6thread4ReLuESI_fSI_fLNS_15FloatRoundStyleE2EEESH_S1M_JEEES12_NS13_INS14_ILi2ELi4ELi3EEES17_NST_INS5_IJS18_S1L_EEENS5_IJS1L_SB_EEEEEEENS4_17SM75_U32x4_LDSM_NENS4_14SM90_TMA_STOREES1Z_NS4_17SM90_U32x4_STSM_NENS4_9Copy_AtomIJS22_NS_6half_tEEEEvEEEvvEEEEvNT_6ParamsE --------------------------
	.section	.nv.info._ZN7cutlass13device_kernelINS_4gemm6kernel13GemmUniversalIN4cute5tupleIJiiiiEEENS1_10collective13CollectiveMmaINS1_34MainloopSm90TmaGmmaWarpSpecializedILi4ENS5_IJNS4_1CILi1EEESB_SB_EEENS1_35KernelTmaWarpSpecializedCooperativeEEENS5_IJNSA_ILi256EEENSA_ILi64EEESG_EEENS_10bfloat16_tENS5_IJlSB_lEEESI_SJ_NS4_8TiledMMAINS4_8MMA_AtomIJNS4_4SM904GMMA27MMA_64x64x16_F32BF16BF16_SSILNSN_5MajorE0ELSP_0ELNSN_7ScaleInE1ELSQ_1EEEEEENS4_6LayoutINS5_IJNSA_ILi2EEESB_SB_EEENS5_IJSB_NSA_ILi0EEESW_EEEEENS5_IJNS4_10UnderscoreESZ_SZ_EEEEENS4_13SM90_TMA_LOADENS4_14ComposedLayoutINS4_7SwizzleILi3ELi4ELi3EEENS4_18smem_ptr_flag_bitsILi16EEENST_INS5_IJNSA_ILi8EEESG_EEENS5_IJSG_SB_EEEEEEEvNS4_8identityES12_S1C_vS1D_EENS_8epilogue10collective18CollectiveEpilogueINS1F_22Sm90TmaWarpSpecializedILi4ELi2ELi16ELb1ELb0EEEJSH_NS5_IJNSA_ILi128EEENSA_ILi32EEEEEESI_SJ_SI_SJ_NS1F_6fusion15FusionCallbacksIS1J_NS1N_13LinCombEltActINS1F_6thread4ReLuESI_fSI_fLNS_15FloatRoundStyleE2EEESH_S1M_JEEES12_NS13_INS14_ILi2ELi4ELi3EEES17_NST_INS5_IJS18_S1L_EEENS5_IJS1L_SB_EEEEEEENS4_17SM75_U32x4_LDSM_NENS4_14SM90_TMA_STOREES1Z_NS4_17SM90_U32x4_STSM_NENS4_9Copy_AtomIJS22_NS_6half_tEEEEvEEEvvEEEEvNT_6ParamsE,"",@"SHT_CUDA_INFO"
	.sectionflags	@""
	.align	4


	//----- nvinfo : EIATTR_CUDA_API_VERSION
	.align		4
        /*0000*/ 	.byte	0x04, 0x37
        /*0002*/ 	.short	(.L_24 - .L_23)
.L_23:
        /*0004*/ 	.word	0x00000082


	//----- nvinfo : EIATTR_KPARAM_INFO
	.align		4
.L_24:
        /*0008*/ 	.byte	0x04, 0x17
        /*000a*/ 	.short	(.L_26 - .L_25)
.L_25:
        /*000c*/ 	.word	0x00000000
        /*0010*/ 	.short	0x0000
        /*0012*/ 	.short	0x0070
        /*0014*/ 	.byte	0x00, 0xf0, 0x01, 0x1c


	//----- nvinfo : EIATTR_SPARSE_MMA_MASK
	.align		4
.L_26:
        /*0018*/ 	.byte	0x03, 0x50
        /*001a*/ 	.short	0x0000


	//----- nvinfo : EIATTR_MAXREG_COUNT
	.align		4
        /*001c*/ 	.byte	0x03, 0x1b
        /*001e*/ 	.short	0x00a8


	//----- nvinfo : EIATTR_NUM_BARRIERS
	.align		4
        /*0020*/ 	.byte	0x02, 0x4c
        /*0022*/ 	.byte	0x02
	.zero		1


	//----- nvinfo : EIATTR_EXTERNS
	.align		4
        /*0024*/ 	.byte	0x04, 0x0f
        /*0026*/ 	.short	(.L_28 - .L_27)


	//   ....[0]....
	.align		4
.L_27:
        /*0028*/ 	.word	index@(__assertfail)


	//----- nvinfo : EIATTR_MERCURY_ISA_VERSION
	.align		4
.L_28:
        /*002c*/ 	.byte	0x03, 0x5f
        /*002e*/ 	.short	0x0101


	//----- nvinfo : EIATTR_INT_WARP_WIDE_INSTR_OFFSETS
	.align		4
        /*0030*/ 	.byte	0x04, 0x31
        /*0032*/ 	.short	(.L_30 - .L_29)


	//   ....[0]....
.L_29:
        /*0034*/ 	.word	0x000008c0


	//   ....[1]....
        /*0038*/ 	.word	0x000008d0


	//   ....[2]....
        /*003c*/ 	.word	0x00000950


	//----- nvinfo : EIATTR_COOP_GROUP_MASK_REGIDS
	.align		4
.L_30:
        /*0040*/ 	.byte	0x04, 0x29
        /*0042*/ 	.short	(.L_32 - .L_31)


	//   ....[0]....
.L_31:
        /*0044*/ 	.word	0xffffffff


	//   ....[1]....
        /*0048*/ 	.word	0xffffffff


	//   ....[2]....
        /*004c*/ 	.word	0xffffffff


	//   ....[3]....
        /*0050*/ 	.word	0xffffffff


	//   ....[4]....
        /*0054*/ 	.word	0xffffffff


	//   ....[5]....
        /*0058*/ 	.word	0xffffffff


	//----- nvinfo : EIATTR_COOP_GROUP_INSTR_OFFSETS
	.align		4
.L_32:
        /*005c*/ 	.byte	0x04, 0x28
        /*005e*/ 	.short	(.L_34 - .L_33)


	//   ....[0]....
.L_33:
        /*0060*/ 	.word	0x00000070


	//   ....[1]....
        /*0064*/ 	.word	0x00000080


	//   ....[2]....
        /*0068*/ 	.word	0x00000440


	//   ....[3]....
        /*006c*/ 	.word	0x000005d0


	//   ....[4]....
        /*0070*/ 	.word	0x00000780


	//   ....[5]....
        /*0074*/ 	.word	0x00001480


	//----- nvinfo : EIATTR_REG_RECONFIG
	.align		4
.L_34:
        /*0078*/ 	.byte	0x01, 0x54
	.zero		2


	//----- nvinfo : EIATTR_SYSCALL_OFFSETS
	.align		4
        /*007c*/ 	.byte	0x04, 0x46
        /*007e*/ 	.short	(.L_36 - .L_35)


	//   ....[0]....
.L_35:
        /*0080*/ 	.word	0x00001640


	//   ....[1]....
        /*0084*/ 	.word	0x00002360


	//   ....[2]....
        /*0088*/ 	.word	0x00002450


	//----- nvinfo : EIATTR_MBARRIER_INSTR_OFFSETS
	.align		4
.L_36:
        /*008c*/ 	.byte	0x04, 0x39
        /*008e*/ 	.short	(.L_38 - .L_37)


	//   ....[0]....
.L_37:
        /*0090*/ 	.word	0x00000540
        /*0094*/ 	.word	0x000000ff
        /*0098*/ 	.word	0x00000000
        /*009c*/ 	.short	0x0100
        /*009e*/ 	.byte	0x08
	.zero		1


	//   ....[1]....
        /*00a0*/ 	.word	0x00000550
        /*00a4*/ 	.word	0x000000ff
        /*00a8*/ 	.word	0x00000020
        /*00ac*/ 	.short	0x0100
        /*00ae*/ 	.byte	0x08
	.zero		1


	//   ....[2]....
        /*00b0*/ 	.word	0x00000560
        /*00b4*/ 	.word	0x000000ff
        /*00b8*/ 	.word	0x00000008
        /*00bc*/ 	.short	0x0100
        /*00be*/ 	.byte	0x08
	.zero		1


	//   ....[3]....
        /*00c0*/ 	.word	0x00000570
        /*00c4*/ 	.word	0x000000ff
        /*00c8*/ 	.word	0x00000028
        /*00cc*/ 	.short	0x0100
        /*00ce*/ 	.byte	0x08
	.zero		1


	//   ....[4]....
        /*00d0*/ 	.word	0x00000580
        /*00d4*/ 	.word	0x000000ff
        /*00d8*/ 	.word	0x00000010
        /*00dc*/ 	.short	0x0100
        /*00de*/ 	.byte	0x08
	.zero		1


	//   ....[5]....
        /*00e0*/ 	.word	0x00000590
        /*00e4*/ 	.word	0x000000ff
        /*00e8*/ 	.word	0x00000030
        /*00ec*/ 	.short	0x0100
        /*00ee*/ 	.byte	0x08
	.zero		1


	//   ....[6]....
        /*00f0*/ 	.word	0x000005a0
        /*00f4*/ 	.word	0x000000ff
        /*00f8*/ 	.word	0x00000018
        /*00fc*/ 	.short	0x0100
        /*00fe*/ 	.byte	0x08
	.zero		1


	//   ....[7]....
        /*0100*/ 	.word	0x000005b0
        /*0104*/ 	.word	0x000000ff
        /*0108*/ 	.word	0x00000038
        /*010c*/ 	.short	0x0100
        /*010e*/ 	.byte	0x08
	.zero		1


	//   ....[8]....
        /*0110*/ 	.word	0x000006f0
        /*0114*/ 	.word	0x000000ff
        /*0118*/ 	.word	0x00000040
        /*011c*/ 	.short	0x0100
        /*011e*/ 	.byte	0x08
	.zero		1


	//   ....[9]....
        /*0120*/ 	.word	0x00000700
        /*0124*/ 	.word	0x000000ff
        /*0128*/ 	.word	0x00000060
        /*012c*/ 	.short	0x0100
        /*012e*/ 	.byte	0x08
	.zero		1


	//   ....[10]....
        /*0130*/ 	.word	0x00000710
        /*0134*/ 	.word	0x000000ff
        /*0138*/ 	.word	0x00000048
        /*013c*/ 	.short	0x0100
        /*013e*/ 	.byte	0x08
	.zero		1


	//   ....[11]....
        /*0140*/ 	.word	0x00000720
        /*0144*/ 	.word	0x000000ff
        /*0148*/ 	.word	0x00000068
        /*014c*/ 	.short	0x0100
        /*014e*/ 	.byte	0x08
	.zero		1


	//   ....[12]....
        /*0150*/ 	.word	0x00000730
        /*0154*/ 	.word	0x000000ff
        /*0158*/ 	.word	0x00000050
        /*015c*/ 	.short	0x0100
        /*015e*/ 	.byte	0x08
	.zero		1


	//   ....[13]....
        /*0160*/ 	.word	0x00000740
        /*0164*/ 	.word	0x000000ff
        /*0168*/ 	.word	0x00000070
        /*016c*/ 	.short	0x0100
        /*016e*/ 	.byte	0x08
	.zero		1


	//   ....[14]....
        /*0170*/ 	.word	0x00000750
        /*0174*/ 	.word	0x000000ff
        /*0178*/ 	.word	0x00000058
        /*017c*/ 	.short	0x0100
        /*017e*/ 	.byte	0x08
	.zero		1


	//   ....[15]....
        /*0180*/ 	.word	0x00000760
        /*0184*/ 	.word	0x000000ff
        /*0188*/ 	.word	0x00000078
        /*018c*/ 	.short	0x0100
        /*018e*/ 	.byte	0x08
	.zero		1


	//   ....[16]....
        /*0190*/ 	.word	0x000009f0
        /*0194*/ 	.word	0x000000ff
        /*0198*/ 	.word	0x00000080
        /*019c*/ 	.short	0x0100
        /*019e*/ 	.byte	0x08
	.zero		1


	//   ....[17]....
        /*01a0*/ 	.word	0x00000a50
        /*01a4*/ 	.word	0x000000ff
        /*01a8*/ 	.word	0x00000088
        /*01ac*/ 	.short	0x0100
        /*01ae*/ 	.byte	0x08
	.zero		1


	//   ....[18]....
        /*01b0*/ 	.word	0x000016c0
        /*01b4*/ 	.word	0x00000003
        /*01b8*/ 	.word	0x00000000
        /*01bc*/ 	.short	0x010a
        /*01be*/ 	.byte	0x3f
	.zero		1


	//   ....[19]....
        /*01c0*/ 	.word	0x00001700
        /*01c4*/ 	.word	0x00000003
        /*01c8*/ 	.word	0x00000000
        /*01cc*/ 	.short	0x010a
        /*01ce*/ 	.byte	0x3f
	.zero		1


	//   ....[20]....
        /*01d0*/ 	.word	0x00001bf0
        /*01d4*/ 	.word	0x000000ff
        /*01d8*/ 	.word	0x00000000
        /*01dc*/ 	.short	0x010a
        /*01de*/ 	.byte	0x08
	.zero		1


	//   ....[21]....
        /*01e0*/ 	.word	0x00001c30
        /*01e4*/ 	.word	0x000000ff
        /*01e8*/ 	.word	0x00000000
        /*01ec*/ 	.short	0x010a
        /*01ee*/ 	.byte	0x08
	.zero		1


	//   ....[22]....
        /*01f0*/ 	.word	0x00002010
        /*01f4*/ 	.word	0x000000ff
        /*01f8*/ 	.word	0x00000000
        /*01fc*/ 	.short	0x0101
        /*01fe*/ 	.byte	0x08
	.zero		1


	//   ....[23]....
        /*0200*/ 	.word	0x000021c0
        /*0204*/ 	.word	0x000000ff
        /*0208*/ 	.word	0x00000000
        /*020c*/ 	.short	0x0101
        /*020e*/ 	.byte	0x04
	.zero		1


	//   ....[24]....
        /*0210*/ 	.word	0x00002920
        /*0214*/ 	.word	0x000000ff
        /*0218*/ 	.word	0x00000040
        /*021c*/ 	.short	0x010a
        /*021e*/ 	.byte	0x34
	.zero		1


	//   ....[25]....
        /*0220*/ 	.word	0x00003180
        /*0224*/ 	.word	0x000000ff
        /*0228*/ 	.word	0x00000000
        /*022c*/ 	.short	0x0101
        /*022e*/ 	.byte	0x04
	.zero		1


	//   ....[26]....
        /*0230*/ 	.word	0x00003250
        /*0234*/ 	.word	0x00000004
        /*0238*/ 	.word	0x00000040
        /*023c*/ 	.short	0x010a
        /*023e*/ 	.byte	0x3f
	.zero		1


	//   ....[27]....
        /*0240*/ 	.word	0x00003890
        /*0244*/ 	.word	0x000000ff
        /*0248*/ 	.word	0x00000000
        /*024c*/ 	.short	0x0101
        /*024e*/ 	.byte	0x04
	.zero		1


	//   ....[28]....
        /*0250*/ 	.word	0x00003980
        /*0254*/ 	.word	0x00000004
        /*0258*/ 	.word	0x00000040
        /*025c*/ 	.short	0x010a
        /*025e*/ 	.byte	0x3f
	.zero		1


	//   ....[29]....
        /*0260*/ 	.word	0x00003ff0
        /*0264*/ 	.word	0x000000ff
        /*0268*/ 	.word	0x00000000
        /*026c*/ 	.short	0x0101
        /*026e*/ 	.byte	0x04
	.zero		1


	//   ....[30]....
        /*0270*/ 	.word	0x000040c0
        /*0274*/ 	.word	0x00000005
        /*0278*/ 	.word	0x00000040
        /*027c*/ 	.short	0x010a
        /*027e*/ 	.byte	0x3f
	.zero		1


	//   ....[31]....
        /*0280*/ 	.word	0x000046f0
        /*0284*/ 	.word	0x000000ff
        /*0288*/ 	.word	0x00000000
        /*028c*/ 	.short	0x0101
        /*028e*/ 	.byte	0x04
	.zero		1


	//   ....[32]....
        /*0290*/ 	.word	0x000050b0
        /*0294*/ 	.word	0x000000ff
        /*0298*/ 	.word	0x00000000
        /*029c*/ 	.short	0x0101
        /*029e*/ 	.byte	0x04
	.zero		1


	//   ....[33]....
        /*02a0*/ 	.word	0x00005790
        /*02a4*/ 	.word	0x000000ff
        /*02a8*/ 	.word	0x00000088
        /*02ac*/ 	.short	0x010a
        /*02ae*/ 	.byte	0x04
	.zero		1


	//   ....[34]....
        /*02b0*/ 	.word	0x00005ba0
        /*02b4*/ 	.word	0x000000ff
        /*02b8*/ 	.word	0x00000060
        /*02bc*/ 	.short	0x010a
        /*02be*/ 	.byte	0x05
	.zero		1


	//   ....[35]....
        /*02c0*/ 	.word	0x00005c90
        /*02c4*/ 	.word	0x000000ff
        /*02c8*/ 	.word	0x00000040
        /*02cc*/ 	.short	0x010b
        /*02ce*/ 	.byte	0x05
	.zero		1


	//   ....[36]....
        /*02d0*/ 	.word	0x00005cf0
        /*02d4*/ 	.word	0x000000ff
        /*02d8*/ 	.word	0x00000000
        /*02dc*/ 	.short	0x0101
        /*02de*/ 	.byte	0x04
	.zero		1


	//   ....[37]....
        /*02e0*/ 	.word	0x00005d20
        /*02e4*/ 	.word	0x000000ff
        /*02e8*/ 	.word	0x00000068
        /*02ec*/ 	.short	0x010a
        /*02ee*/ 	.byte	0x05
	.zero		1


	//   ....[38]....
        /*02f0*/ 	.word	0x00005e30
        /*02f4*/ 	.word	0x000000ff
        /*02f8*/ 	.word	0x00000048
        /*02fc*/ 	.short	0x010b
        /*02fe*/ 	.byte	0x05
	.zero		1


	//   ....[39]....
        /*0300*/ 	.word	0x00005ea0
        /*0304*/ 	.word	0x000000ff
        /*0308*/ 	.word	0x00000000
        /*030c*/ 	.short	0x0101
        /*030e*/ 	.byte	0x04
	.zero		1


	//   ....[40]....
        /*0310*/ 	.word	0x00005ed0
        /*0314*/ 	.word	0x000000ff
        /*0318*/ 	.word	0x00000070
        /*031c*/ 	.short	0x010a
        /*031e*/ 	.byte	0x05
	.zero		1


	//   ....[41]....
        /*0320*/ 	.word	0x00005fd0
        /*0324*/ 	.word	0x000000ff
        /*0328*/ 	.word	0x00000050
        /*032c*/ 	.short	0x010b
        /*032e*/ 	.byte	0x05
	.zero		1


	//   ....[42]....
        /*0330*/ 	.word	0x00006030
        /*0334*/ 	.word	0x000000ff
        /*0338*/ 	.word	0x00000000
        /*033c*/ 	.short	0x0101
        /*033e*/ 	.byte	0x04
	.zero		1


	//   ....[43]....
        /*0340*/ 	.word	0x00006060
        /*0344*/ 	.word	0x000000ff
        /*0348*/ 	.word	0x00000078
        /*034c*/ 	.short	0x010a
        /*034e*/ 	.byte	0x05
	.zero		1


	//   ....[44]....
        /*0350*/ 	.word	0x00006160
        /*0354*/ 	.word	0x000000ff
        /*0358*/ 	.word	0x00000058
        /*035c*/ 	.short	0x010b
        /*035e*/ 	.byte	0x05
	.zero		1


	//   ....[45]....
        /*0360*/ 	.word	0x00006250
        /*0364*/ 	.word	0x000000ff
        /*0368*/ 	.word	0x00000000
        /*036c*/ 	.short	0x0101
        /*036e*/ 	.byte	0x04
	.zero		1


	//   ....[46]....
        /*0370*/ 	.word	0x00006890
        /*0374*/ 	.word	0x00000003
        /*0378*/ 	.word	0x00000060
        /*037c*/ 	.short	0x010a
        /*037e*/ 	.byte	0x3f
	.zero		1


	//   ....[47]....
        /*0380*/ 	.word	0x000068d0
        /*0384*/ 	.word	0x00000003
        /*0388*/ 	.word	0x00000068
        /*038c*/ 	.short	0x010a
        /*038e*/ 	.byte	0x3f
	.zero		1


	//   ....[48]....
        /*0390*/ 	.word	0x00006910
        /*0394*/ 	.word	0x00000003
        /*0398*/ 	.word	0x00000070
        /*039c*/ 	.short	0x010a
        /*039e*/ 	.byte	0x3f
	.zero		1


	//   ....[49]....
        /*03a0*/ 	.word	0x00006960
        /*03a4*/ 	.word	0x00000003
        /*03a8*/ 	.word	0x00000078
        /*03ac*/ 	.short	0x010a
        /*03ae*/ 	.byte	0x3f
	.zero		1


	//   ....[50]....
        /*03b0*/ 	.word	0x00006c90
        /*03b4*/ 	.word	0x0000000f
        /*03b8*/ 	.word	0x00000020
        /*03bc*/ 	.short	0x010a
        /*03be*/ 	.byte	0x3f
	.zero		1


	//   ....[51]....
        /*03c0*/ 	.word	0x00007050
        /*03c4*/ 	.word	0x00000005
        /*03c8*/ 	.word	0x00000088
        /*03cc*/ 	.short	0x0101
        /*03ce*/ 	.byte	0x3f
	.zero		1


	//   ....[52]....
        /*03d0*/ 	.word	0x00007760
        /*03d4*/ 	.word	0x00000007
        /*03d8*/ 	.word	0x00000000
        /*03dc*/ 	.short	0x010a
        /*03de*/ 	.byte	0x3f
	.zero		1


	//   ....[53]....
        /*03e0*/ 	.word	0x000077e0
        /*03e4*/ 	.word	0x00000006
        /*03e8*/ 	.word	0x00000000
        /*03ec*/ 	.short	0x010a
        /*03ee*/ 	.byte	0x3f
	.zero		1


	//   ....[54]....
        /*03f0*/ 	.word	0x00007870
        /*03f4*/ 	.word	0x00000007
        /*03f8*/ 	.word	0x00000000
        /*03fc*/ 	.short	0x010a
        /*03fe*/ 	.byte	0x3f
	.zero		1


	//   ....[55]....
        /*0400*/ 	.word	0x00007900
        /*0404*/ 	.word	0x00000005
        /*0408*/ 	.word	0x00000000
        /*040c*/ 	.short	0x010a
        /*040e*/ 	.byte	0x3f
	.zero		1


	//   ....[56]....
        /*0410*/ 	.word	0x00007960
        /*0414*/ 	.word	0x00000003
        /*0418*/ 	.word	0x00000000
        /*041c*/ 	.short	0x010a
        /*041e*/ 	.byte	0x3f
	.zero		1


	//   ....[57]....
        /*0420*/ 	.word	0x000079c0
        /*0424*/ 	.word	0x00000004
        /*0428*/ 	.word	0x00000000
        /*042c*/ 	.short	0x010a
        /*042e*/ 	.byte	0x3f
	.zero		1


	//   ....[58]....
        /*0430*/ 	.word	0x00007a20
        /*0434*/ 	.word	0x00000004
        /*0438*/ 	.word	0x00000040
        /*043c*/ 	.short	0x010a
        /*043e*/ 	.byte	0x3f
	.zero		1


	//   ....[59]....
        /*0440*/ 	.word	0x00007a70
        /*0444*/ 	.word	0x00000004
        /*0448*/ 	.word	0x00000040
        /*044c*/ 	.short	0x010a
        /*044e*/ 	.byte	0x3f
	.zero		1


	//   ....[60]....
        /*0450*/ 	.word	0x00007ac0
        /*0454*/ 	.word	0x00000004
        /*0458*/ 	.word	0x00000040
        /*045c*/ 	.short	0x010a
        /*045e*/ 	.byte	0x3f
	.zero		1


	//   ....[61]....
        /*0460*/ 	.word	0x00007b10
        /*0464*/ 	.word	0x00000005
        /*0468*/ 	.word	0x00000040
        /*046c*/ 	.short	0x010a
        /*046e*/ 	.byte	0x3f
	.zero		1


	//   ....[62]....
        /*0470*/ 	.word	0x00007b70
        /*0474*/ 	.word	0x00000003
        /*0478*/ 	.word	0x00000088
        /*047c*/ 	.short	0x010a
        /*047e*/ 	.byte	0x3f
	.zero		1


	//   ....[63]....
        /*0480*/ 	.word	0x00007bd0
        /*0484*/ 	.word	0x00000005
        /*0488*/ 	.word	0x00000060
        /*048c*/ 	.short	0x010a
        /*048e*/ 	.byte	0x3f
	.zero		1


	//   ....[64]....
        /*0490*/ 	.word	0x00007c30
        /*0494*/ 	.word	0x00000005
        /*0498*/ 	.word	0x00000068
        /*049c*/ 	.short	0x010a
        /*049e*/ 	.byte	0x3f
	.zero		1


	//   ....[65]....
        /*04a0*/ 	.word	0x00007c90
        /*04a4*/ 	.word	0x00000005
        /*04a8*/ 	.word	0x00000070
        /*04ac*/ 	.short	0x010a
        /*04ae*/ 	.byte	0x3f
	.zero		1


	//   ....[66]....
        /*04b0*/ 	.word	0x00007cf0
        /*04b4*/ 	.word	0x00000005
        /*04b8*/ 	.word	0x00000078
        /*04bc*/ 	.short	0x010a
        /*04be*/ 	.byte	0x3f
	.zero		1


	//   ....[67]....
        /*04c0*/ 	.word	0x00007d40
        /*04c4*/ 	.word	0x00000003
        /*04c8*/ 	.word	0x00000060
        /*04cc*/ 	.short	0x010a
        /*04ce*/ 	.byte	0x3f
	.zero		1


	//   ....[68]....
        /*04d0*/ 	.word	0x00007d90
        /*04d4*/ 	.word	0x00000003
        /*04d8*/ 	.word	0x00000068
        /*04dc*/ 	.short	0x010a
        /*04de*/ 	.byte	0x3f
	.zero		1


	//   ....[69]....
        /*04e0*/ 	.word	0x00007de0
        /*04e4*/ 	.word	0x00000003
        /*04e8*/ 	.word	0x00000070
        /*04ec*/ 	.short	0x010a
        /*04ee*/ 	.byte	0x3f
	.zero		1


	//   ....[70]....
        /*04f0*/ 	.word	0x00007eb0
        /*04f4*/ 	.word	0x0000000f
        /*04f8*/ 	.word	0x00000020
        /*04fc*/ 	.short	0x010a
        /*04fe*/ 	.byte	0x3f
	.zero		1


	//   ....[71]....
        /*0500*/ 	.word	0x00007f80
        /*0504*/ 	.word	0x00000007
        /*0508*/ 	.word	0x00000000
        /*050c*/ 	.short	0x010a
        /*050e*/ 	.byte	0x3f
	.zero		1


	//   ....[72]....
        /*0510*/ 	.word	0x00007fd0
        /*0514*/ 	.word	0x00000006
        /*0518*/ 	.word	0x00000000
        /*051c*/ 	.short	0x010a
        /*051e*/ 	.byte	0x3f
	.zero		1


	//   ....[73]....
        /*0520*/ 	.word	0x00008020
        /*0524*/ 	.word	0x00000007
        /*0528*/ 	.word	0x00000000
        /*052c*/ 	.short	0x010a
        /*052e*/ 	.byte	0x3f
	.zero		1


	//----- nvinfo : EIATTR_NUM_MBARRIERS
	.align		4
.L_38:
        /*0530*/ 	.byte	0x03, 0x38
        /*0532*/ 	.short	0x0012


	//----- nvinfo : EIATTR_EXIT_INSTR_OFFSETS
	.align		4
        /*0534*/ 	.byte	0x04, 0x1c
        /*0536*/ 	.short	(.L_40 - .L_39)


	//   ....[0]....
.L_39:
        /*0538*/ 	.word	0x00007950


	//----- nvinfo : EIATTR_MAX_THREADS
	.align		4
.L_40:
        /*053c*/ 	.byte	0x04, 0x05
        /*053e*/ 	.short	(.L_42 - .L_41)
.L_41:
        /*0540*/ 	.word	0x00000180
        /*0544*/ 	.word	0x00000001
        /*0548*/ 	.word	0x00000001


	//----- nvinfo : EIATTR_CRS_STACK_SIZE
	.align		4
.L_42:
        /*054c*/ 	.byte	0x04, 0x1e
        /*054e*/ 	.short	(.L_44 - .L_43)
.L_43:
        /*0550*/ 	.word	0x00000000


	//----- nvinfo : EIATTR_CBANK_PARAM_SIZE
	.align		4
.L_44:
        /*0554*/ 	.byte	0x03, 0x19
        /*0556*/ 	.short	0x0770


	//----- nvinfo : EIATTR_PARAM_CBANK
	.align		4
        /*0558*/ 	.byte	0x04, 0x0a
        /*055a*/ 	.short	(.L_46 - .L_45)
	.align		4
.L_45:
        /*055c*/ 	.word	index@(.nv.constant0._ZN7cutlass13device_kernelINS_4gemm6kernel13GemmUniversalIN4cute5tupleIJiiiiEEENS1_10collective13CollectiveMmaINS1_34MainloopSm90TmaGmmaWarpSpecializedILi4ENS5_IJNS4_1CILi1EEESB_SB_EEENS1_35KernelTmaWarpSpecializedCooperativeEEENS5_IJNSA_ILi256EEENSA_ILi64EEESG_EEENS_10bfloat16_tENS5_IJlSB_lEEESI_SJ_NS4_8TiledMMAINS4_8MMA_AtomIJNS4_4SM904GMMA27MMA_64x64x16_F32BF16BF16_SSILNSN_5MajorE0ELSP_0ELNSN_7ScaleInE1ELSQ_1EEEEEENS4_6LayoutINS5_IJNSA_ILi2EEESB_SB_EEENS5_IJSB_NSA_ILi0EEESW_EEEEENS5_IJNS4_10UnderscoreESZ_SZ_EEEEENS4_13SM90_TMA_LOADENS4_14ComposedLayoutINS4_7SwizzleILi3ELi4ELi3EEENS4_18smem_ptr_flag_bitsILi16EEENST_INS5_IJNSA_ILi8EEESG_EEENS5_IJSG_SB_EEEEEEEvNS4_8identityES12_S1C_vS1D_EENS_8epilogue10collective18CollectiveEpilogueINS1F_22Sm90TmaWarpSpecializedILi4ELi2ELi16ELb1ELb0EEEJSH_NS5_IJNSA_ILi128EEENSA_ILi32EEEEEESI_SJ_SI_SJ_NS1F_6fusion15FusionCallbacksIS1J_NS1N_13LinCombEltActINS1F_6thread4ReLuESI_fSI_fLNS_15FloatRoundStyleE2EEESH_S1M_JEEES12_NS13_INS14_ILi2ELi4ELi3EEES17_NST_INS5_IJS18_S1L_EEENS5_IJS1L_SB_EEEEEEENS4_17SM75_U32x4_LDSM_NENS4_14SM90_TMA_STOREES1Z_NS4_17SM90_U32x4_STSM_NENS4_9Copy_AtomIJS22_NS_6half_tEEEEvEEEvvEEEEvNT_6ParamsE)
        /*0560*/ 	.short	0x0210
        /*0562*/ 	.short	0x0770


	//----- nvinfo : EIATTR_SW_WAR
	.align		4
.L_46:
        /*0564*/ 	.byte	0x04, 0x36
        /*0566*/ 	.short	(.L_48 - .L_47)
.L_47:
        /*0568*/ 	.word	0x00000008
.L_48:


//--------------------- .nv.callgraph             --------------------------
	.section	.nv.callgraph,"",@"SHT_CUDA_CALLGRAPH"
	.align	4
	.sectionentsize	8
	.align		4
        /*0000*/ 	.word	0x00000000
	.align		4
        /*0004*/ 	.word	0xffffffff
	.align		4
        /*0008*/ 	.word	index@(_ZN7cutlass13device_kernelINS_4gemm6kernel13GemmUniversalIN4cute5tupleIJiiiiEEENS1_10collective13CollectiveMmaINS1_34MainloopSm90TmaGmmaWarpSpecializedILi4ENS5_IJNS4_1CILi1EEESB_SB_EEENS1_35KernelTmaWarpSpecializedCooperativeEEENS5_IJNSA_ILi256EEENSA_ILi64EEESG_EEENS_10bfloat16_tENS5_IJlSB_lEEESI_SJ_NS4_8TiledMMAINS4_8MMA_AtomIJNS4_4SM904GMMA27MMA_64x64x16_F32BF16BF16_SSILNSN_5MajorE0ELSP_0ELNSN_7ScaleInE1ELSQ_1EEEEEENS4_6LayoutINS5_IJNSA_ILi2EEESB_SB_EEENS5_IJSB_NSA_ILi0EEESW_EEEEENS5_IJNS4_10UnderscoreESZ_SZ_EEEEENS4_13SM90_TMA_LOADENS4_14ComposedLayoutINS4_7SwizzleILi3ELi4ELi3EEENS4_18smem_ptr_flag_bitsILi16EEENST_INS5_IJNSA_ILi8EEESG_EEENS5_IJSG_SB_EEEEEEEvNS4_8identityES12_S1C_vS1D_EENS_8epilogue10collective18CollectiveEpilogueINS1F_22Sm90TmaWarpSpecializedILi4ELi2ELi16ELb1ELb0EEEJSH_NS5_IJNSA_ILi128EEENSA_ILi32EEEEEESI_SJ_SI_SJ_NS1F_6fusion15FusionCallbacksIS1J_NS1N_13LinCombEltActINS1F_6thread4ReLuESI_fSI_fLNS_15FloatRoundStyleE2EEESH_S1M_JEEES12_NS13_INS14_ILi2ELi4ELi3EEES17_NST_INS5_IJS18_S1L_EEENS5_IJS1L_SB_EEEEEEENS4_17SM75_U32x4_LDSM_NENS4_14SM90_TMA_STOREES1Z_NS4_17SM90_U32x4_STSM_NENS4_9Copy_AtomIJS22_NS_6half_tEEEEvEEEvvEEEEvNT_6ParamsE)
	.align		4
        /*000c*/ 	.word	index@(__assertfail)
	.align		4
        /*0010*/ 	.word	0x00000000
	.align		4
        /*0014*/ 	.word	0xfffffffe
	.align		4
        /*0018*/ 	.word	0x00000000
	.align		4
        /*001c*/ 	.word	0xfffffffd
	.align		4
        /*0020*/ 	.word	0x00000000
	.align		4
        /*0024*/ 	.word	0xfffffffc


//--------------------- .nv.constant4             --------------------------
	.section	.nv.constant4,"a",@progbits
	.align	8
	.align		8
.nv.constant4:
        /*0000*/ 	.dword	__assertfail
	.align		8
        /*0008*/ 	.dword	__unnamed_1
	.align		8
        /*0010*/ 	.dword	__unnamed_2
	.align		8
        /*0018*/ 	.dword	_ZN39_INTERNAL_bf936b73_4_k_cu_7e9f540d_38164cuda3std3__45__cpo5beginE
	.align		8
        /*0020*/ 	.dword	_ZN39_INTERNAL_bf936b73_4_k_cu_7e9f540d_38164cuda3std3__45__cpo3endE
	.align		8
        /*0028*/ 	.dword	_ZN39_INTERNAL_bf936b73_4_k_cu_7e9f540d_38164cuda3std3__45__cpo6cbeginE
	.align		8
        /*0030*/ 	.dword	_ZN39_INTERNAL_bf936b73_4_k_cu_7e9f540d_38164cuda3std3__45__cpo4cendE
	.align		8
        /*0038*/ 	.dword	_ZN39_INTERNAL_bf936b73_4_k_cu_7e9f540d_38164cuda3std3__441_GLOBAL__N__bf936b73_4_k_cu_7e9f540d_38166ignoreE
	.align		8
        /*0040*/ 	.dword	_ZN39_INTERNAL_bf936b73_4_k_cu_7e9f540d_38164cuda3std3__419piecewise_constructE
	.align		8
        /*0048*/ 	.dword	_ZN39_INTERNAL_bf936b73_4_k_cu_7e9f540d_38164cuda3std3__48in_placeE
	.align		8
        /*0050*/ 	.dword	_ZN39_INTERNAL_bf936b73_4_k_cu_7e9f540d_38164cuda3std6ranges3__45__cpo4swapE
	.align		8
        /*0058*/ 	.dword	_ZN39_INTERNAL_bf936b73_4_k_cu_7e9f540d_38164cuda3std6ranges3__45__cpo9iter_moveE
	.align		8
        /*0060*/ 	.dword	_ZN39_INTERNAL_bf936b73_4_k_cu_7e9f540d_38164cute7productE
	.align		8
        /*0068*/ 	.dword	_ZN39_INTERNAL_bf936b73_4_k_cu_7e9f540d_38164cute1_E
	.align		8
        /*0070*/ 	.dword	$str$22
	.align		8
        /*0078*/ 	.dword	$str$23
	.align		8
        /*0080*/ 	.dword	$str$26
	.align		8
        /*0088*/ 	.dword	$str$27


//--------------------- .text._ZN7cutlass13device_kernelINS_4gemm6kernel13GemmUniversalIN4cute5tupleIJiiiiEEENS1_10collective13CollectiveMmaINS1_34MainloopSm90TmaGmmaWarpSpecializedILi4ENS5_IJNS4_1CILi1EEESB_SB_EEENS1_35KernelTmaWarpSpecializedCooperativeEEENS5_IJNSA_ILi256EEENSA_ILi64EEESG_EEENS_10bfloat16_tENS5_IJlSB_lEEESI_SJ_NS4_8TiledMMAINS4_8MMA_AtomIJNS4_4SM904GMMA27MMA_64x64x16_F32BF16BF16_SSILNSN_5MajorE0ELSP_0ELNSN_7ScaleInE1ELSQ_1EEEEEENS4_6LayoutINS5_IJNSA_ILi2EEESB_SB_EEENS5_IJSB_NSA_ILi0EEESW_EEEEENS5_IJNS4_10UnderscoreESZ_SZ_EEEEENS4_13SM90_TMA_LOADENS4_14ComposedLayoutINS4_7SwizzleILi3ELi4ELi3EEENS4_18smem_ptr_flag_bitsILi16EEENST_INS5_IJNSA_ILi8EEESG_EEENS5_IJSG_SB_EEEEEEEvNS4_8identityES12_S1C_vS1D_EENS_8epilogue10collective18CollectiveEpilogueINS1F_22Sm90TmaWarpSpecializedILi4ELi2ELi16ELb1ELb0EEEJSH_NS5_IJNSA_ILi128EEENSA_ILi32EEEEEESI_SJ_SI_SJ_NS1F_6fusion15FusionCallbacksIS1J_NS1N_13LinCombEltActINS1F_6thread4ReLuESI_fSI_fLNS_15FloatRoundStyleE2EEESH_S1M_JEEES12_NS13_INS14_ILi2ELi4ELi3EEES17_NST_INS5_IJS18_S1L_EEENS5_IJS1L_SB_EEEEEEENS4_17SM75_U32x4_LDSM_NENS4_14SM90_TMA_STOREES1Z_NS4_17SM90_U32x4_STSM_NENS4_9Copy_AtomIJS22_NS_6half_tEEEEvEEEvvEEEEvNT_6ParamsE --------------------------
	.section	.text._ZN7cutlass13device_kernelINS_4gemm6kernel13GemmUniversalIN4cute5tupleIJiiiiEEENS1_10collective13CollectiveMmaINS1_34MainloopSm90TmaGmmaWarpSpecializedILi4ENS5_IJNS4_1CILi1EEESB_SB_EEENS1_35KernelTmaWarpSpecializedCooperativeEEENS5_IJNSA_ILi256EEENSA_ILi64EEESG_EEENS_10bfloat16_tENS5_IJlSB_lEEESI_SJ_NS4_8TiledMMAINS4_8MMA_AtomIJNS4_4SM904GMMA27MMA_64x64x16_F32BF16BF16_SSILNSN_5MajorE0ELSP_0ELNSN_7ScaleInE1ELSQ_1EEEEEENS4_6LayoutINS5_IJNSA_ILi2EEESB_SB_EEENS5_IJSB_NSA_ILi0EEESW_EEEEENS5_IJNS4_10UnderscoreESZ_SZ_EEEEENS4_13SM90_TMA_LOADENS4_14ComposedLayoutINS4_7SwizzleILi3ELi4ELi3EEENS4_18smem_ptr_flag_bitsILi16EEENST_INS5_IJNSA_ILi8EEESG_EEENS5_IJSG_SB_EEEEEEEvNS4_8identityES12_S1C_vS1D_EENS_8epilogue10collective18CollectiveEpilogueINS1F_22Sm90TmaWarpSpecializedILi4ELi2ELi16ELb1ELb0EEEJSH_NS5_IJNSA_ILi128EEENSA_ILi32EEEEEESI_SJ_SI_SJ_NS1F_6fusion15FusionCallbacksIS1J_NS1N_13LinCombEltActINS1F_6thread4ReLuESI_fSI_fLNS_15FloatRoundStyleE2EEESH_S1M_JEEES12_NS13_INS14_ILi2ELi4ELi3EEES17_NST_INS5_IJS18_S1L_EEENS5_IJS1L_SB_EEEEEEENS4_17SM75_U32x4_LDSM_NENS4_14SM90_TMA_STOREES1Z_NS4_17SM90_U32x4_STSM_NENS4_9Copy_AtomIJS22_NS_6half_tEEEEvEEEvvEEEEvNT_6ParamsE,"ax",@progbits
	.align	128
.text._ZN7cutlass13device_kernelINS_4gemm6kernel13GemmUniversalIN4cute5tupleIJiiiiEEENS1_10collective13CollectiveMmaINS1_34MainloopSm90TmaGmmaWarpSpecializedILi4ENS5_IJNS4_1CILi1EEESB_SB_EEENS1_35KernelTmaWarpSpecializedCooperativeEEENS5_IJNSA_ILi256EEENSA_ILi64EEESG_EEENS_10bfloat16_tENS5_IJlSB_lEEESI_SJ_NS4_8TiledMMAINS4_8MMA_AtomIJNS4_4SM904GMMA27MMA_64x64x16_F32BF16BF16_SSILNSN_5MajorE0ELSP_0ELNSN_7ScaleInE1ELSQ_1EEEEEENS4_6LayoutINS5_IJNSA_ILi2EEESB_SB_EEENS5_IJSB_NSA_ILi0EEESW_EEEEENS5_IJNS4_10UnderscoreESZ_SZ_EEEEENS4_13SM90_TMA_LOADENS4_14ComposedLayoutINS4_7SwizzleILi3ELi4ELi3EEENS4_18smem_ptr_flag_bitsILi16EEENST_INS5_IJNSA_ILi8EEESG_EEENS5_IJSG_SB_EEEEEEEvNS4_8identityES12_S1C_vS1D_EENS_8epilogue10collective18CollectiveEpilogueINS1F_22Sm90TmaWarpSpecializedILi4ELi2ELi16ELb1ELb0EEEJSH_NS5_IJNSA_ILi128EEENSA_ILi32EEEEEESI_SJ_SI_SJ_NS1F_6fusion15FusionCallbacksIS1J_NS1N_13LinCombEltActINS1F_6thread4ReLuESI_fSI_fLNS_15FloatRoundStyleE2EEESH_S1M_JEEES12_NS13_INS14_ILi2ELi4ELi3EEES17_NST_INS5_IJS18_S1L_EEENS5_IJS1L_SB_EEEEEEENS4_17SM75_U32x4_LDSM_NENS4_14SM90_TMA_STOREES1Z_NS4_17SM90_U32x4_STSM_NENS4_9Copy_AtomIJS22_NS_6half_tEEEEvEEEvvEEEEvNT_6ParamsE:
        .type           _ZN7cutlass13device_kernelINS_4gemm6kernel13GemmUniversalIN4cute5tupleIJiiiiEEENS1_10collective13CollectiveMmaINS1_34MainloopSm90TmaGmmaWarpSpecializedILi4ENS5_IJNS4_1CILi1EEESB_SB_EEENS1_35KernelTmaWarpSpecializedCooperativeEEENS5_IJNSA_ILi256EEENSA_ILi64EEESG_EEENS_10bfloat16_tENS5_IJlSB_lEEESI_SJ_NS4_8TiledMMAINS4_8MMA_AtomIJNS4_4SM904GMMA27MMA_64x64x16_F32BF16BF16_SSILNSN_5MajorE0ELSP_0ELNSN_7ScaleInE1ELSQ_1EEEEEENS4_6LayoutINS5_IJNSA_ILi2EEESB_SB_EEENS5_IJSB_NSA_ILi0EEESW_EEEEENS5_IJNS4_10UnderscoreESZ_SZ_EEEEENS4_13SM90_TMA_LOADENS4_14ComposedLayoutINS4_7SwizzleILi3ELi4ELi3EEENS4_18smem_ptr_flag_bitsILi16EEENST_INS5_IJNSA_ILi8EEESG_EEENS5_IJSG_SB_EEEEEEEvNS4_8identityES12_S1C_vS1D_EENS_8epilogue10collective18CollectiveEpilogueINS1F_22Sm90TmaWarpSpecializedILi4ELi2ELi16ELb1ELb0EEEJSH_NS5_IJNSA_ILi128EEENSA_ILi32EEEEEESI_SJ_SI_SJ_NS1F_6fusion15FusionCallbacksIS1J_NS1N_13LinCombEltActINS1F_6thread4ReLuESI_fSI_fLNS_15FloatRoundStyleE2EEESH_S1M_JEEES12_NS13_INS14_ILi2ELi4ELi3EEES17_NST_INS5_IJS18_S1L_EEENS5_IJS1L_SB_EEEEEEENS4_17SM75_U32x4_LDSM_NENS4_14SM90_TMA_STOREES1Z_NS4_17SM90_U32x4_STSM_NENS4_9Copy_AtomIJS22_NS_6half_tEEEEvEEEvvEEEEvNT_6ParamsE,@function
        .size           _ZN7cutlass13device_kernelINS_4gemm6kernel13GemmUniversalIN4cute5tupleIJiiiiEEENS1_10collective13CollectiveMmaINS1_34MainloopSm90TmaGmmaWarpSpecializedILi4ENS5_IJNS4_1CILi1EEESB_SB_EEENS1_35KernelTmaWarpSpecializedCooperativeEEENS5_IJNSA_ILi256EEENSA_ILi64EEESG_EEENS_10bfloat16_tENS5_IJlSB_lEEESI_SJ_NS4_8TiledMMAINS4_8MMA_AtomIJNS4_4SM904GMMA27MMA_64x64x16_F32BF16BF16_SSILNSN_5MajorE0ELSP_0ELNSN_7ScaleInE1ELSQ_1EEEEEENS4_6LayoutINS5_IJNSA_ILi2EEESB_SB_EEENS5_IJSB_NSA_ILi0EEESW_EEEEENS5_IJNS4_10UnderscoreESZ_SZ_EEEEENS4_13SM90_TMA_LOADENS4_14ComposedLayoutINS4_7SwizzleILi3ELi4ELi3EEENS4_18smem_ptr_flag_bitsILi16EEENST_INS5_IJNSA_ILi8EEESG_EEENS5_IJSG_SB_EEEEEEEvNS4_8identityES12_S1C_vS1D_EENS_8epilogue10collective18CollectiveEpilogueINS1F_22Sm90TmaWarpSpecializedILi4ELi2ELi16ELb1ELb0EEEJSH_NS5_IJNSA_ILi128EEENSA_ILi32EEEEEESI_SJ_SI_SJ_NS1F_6fusion15FusionCallbacksIS1J_NS1N_13LinCombEltActINS1F_6thread4ReLuESI_fSI_fLNS_15FloatRoundStyleE2EEESH_S1M_JEEES12_NS13_INS14_ILi2ELi4ELi3EEES17_NST_INS5_IJS18_S1L_EEENS5_IJS1L_SB_EEEEEEENS4_17SM75_U32x4_LDSM_NENS4_14SM90_TMA_STOREES1Z_NS4_17SM90_U32x4_STSM_NENS4_9Copy_AtomIJS22_NS_6half_tEEEEvEEEvvEEEEvNT_6ParamsE,(.L_x_188 - _ZN7cutlass13device_kernelINS_4gemm6kernel13GemmUniversalIN4cute5tupleIJiiiiEEENS1_10collective13CollectiveMmaINS1_34MainloopSm90TmaGmmaWarpSpecializedILi4ENS5_IJNS4_1CILi1EEESB_SB_EEENS1_35KernelTmaWarpSpecializedCooperativeEEENS5_IJNSA_ILi256EEENSA_ILi64EEESG_EEENS_10bfloat16_tENS5_IJlSB_lEEESI_SJ_NS4_8TiledMMAINS4_8MMA_AtomIJNS4_4SM904GMMA27MMA_64x64x16_F32BF16BF16_SSILNSN_5MajorE0ELSP_0ELNSN_7ScaleInE1ELSQ_1EEEEEENS4_6LayoutINS5_IJNSA_ILi2EEESB_SB_EEENS5_IJSB_NSA_ILi0EEESW_EEEEENS5_IJNS4_10UnderscoreESZ_SZ_EEEEENS4_13SM90_TMA_LOADENS4_14ComposedLayoutINS4_7SwizzleILi3ELi4ELi3EEENS4_18smem_ptr_flag_bitsILi16EEENST_INS5_IJNSA_ILi8EEESG_EEENS5_IJSG_SB_EEEEEEEvNS4_8identityES12_S1C_vS1D_EENS_8epilogue10collective18CollectiveEpilogueINS1F_22Sm90TmaWarpSpecializedILi4ELi2ELi16ELb1ELb0EEEJSH_NS5_IJNSA_ILi128EEENSA_ILi32EEEEEESI_SJ_SI_SJ_NS1F_6fusion15FusionCallbacksIS1J_NS1N_13LinCombEltActINS1F_6thread4ReLuESI_fSI_fLNS_15FloatRoundStyleE2EEESH_S1M_JEEES12_NS13_INS14_ILi2ELi4ELi3EEES17_NST_INS5_IJS18_S1L_EEENS5_IJS1L_SB_EEEEEEENS4_17SM75_U32x4_LDSM_NENS4_14SM90_TMA_STOREES1Z_NS4_17SM90_U32x4_STSM_NENS4_9Copy_AtomIJS22_NS_6half_tEEEEvEEEvvEEEEvNT_6ParamsE)
        .other          _ZN7cutlass13device_kernelINS_4gemm6kernel13GemmUniversalIN4cute5tupleIJiiiiEEENS1_10collective13CollectiveMmaINS1_34MainloopSm90TmaGmmaWarpSpecializedILi4ENS5_IJNS4_1CILi1EEESB_SB_EEENS1_35KernelTmaWarpSpecializedCooperativeEEENS5_IJNSA_ILi256EEENSA_ILi64EEESG_EEENS_10bfloat16_tENS5_IJlSB_lEEESI_SJ_NS4_8TiledMMAINS4_8MMA_AtomIJNS4_4SM904GMMA27MMA_64x64x16_F32BF16BF16_SSILNSN_5MajorE0ELSP_0ELNSN_7ScaleInE1ELSQ_1EEEEEENS4_6LayoutINS5_IJNSA_ILi2EEESB_SB_EEENS5_IJSB_NSA_ILi0EEESW_EEEEENS5_IJNS4_10UnderscoreESZ_SZ_EEEEENS4_13SM90_TMA_LOADENS4_14ComposedLayoutINS4_7SwizzleILi3ELi4ELi3EEENS4_18smem_ptr_flag_bitsILi16EEENST_INS5_IJNSA_ILi8EEESG_EEENS5_IJSG_SB_EEEEEEEvNS4_8identityES12_S1C_vS1D_EENS_8epilogue10collective18CollectiveEpilogueINS1F_22Sm90TmaWarpSpecializedILi4ELi2ELi16ELb1ELb0EEEJSH_NS5_IJNSA_ILi128EEENSA_ILi32EEEEEESI_SJ_SI_SJ_NS1F_6fusion15FusionCallbacksIS1J_NS1N_13LinCombEltActINS1F_6thread4ReLuESI_fSI_fLNS_15FloatRoundStyleE2EEESH_S1M_JEEES12_NS13_INS14_ILi2ELi4ELi3EEES17_NST_INS5_IJS18_S1L_EEENS5_IJS1L_SB_EEEEEEENS4_17SM75_U32x4_LDSM_NENS4_14SM90_TMA_STOREES1Z_NS4_17SM90_U32x4_STSM_NENS4_9Copy_AtomIJS22_NS_6half_tEEEEvEEEvvEEEEvNT_6ParamsE,@"STO_CUDA_ENTRY STV_DEFAULT"
_ZN7cutlass13device_kernelINS_4gemm6kernel13GemmUniversalIN4cute5tupleIJiiiiEEENS1_10collective13CollectiveMmaINS1_34MainloopSm90TmaGmmaWarpSpecializedILi4ENS5_IJNS4_1CILi1EEESB_SB_EEENS1_35KernelTmaWarpSpecializedCooperativeEEENS5_IJNSA_ILi256EEENSA_ILi64EEESG_EEENS_10bfloat16_tENS5_IJlSB_lEEESI_SJ_NS4_8TiledMMAINS4_8MMA_AtomIJNS4_4SM904GMMA27MMA_64x64x16_F32BF16BF16_SSILNSN_5MajorE0ELSP_0ELNSN_7ScaleInE1ELSQ_1EEEEEENS4_6LayoutINS5_IJNSA_ILi2EEESB_SB_EEENS5_IJSB_NSA_ILi0EEESW_EEEEENS5_IJNS4_10UnderscoreESZ_SZ_EEEEENS4_13SM90_TMA_LOADENS4_14ComposedLayoutINS4_7SwizzleILi3ELi4ELi3EEENS4_18smem_ptr_flag_bitsILi16EEENST_INS5_IJNSA_ILi8EEESG_EEENS5_IJSG_SB_EEEEEEEvNS4_8identityES12_S1C_vS1D_EENS_8epilogue10collective18CollectiveEpilogueINS1F_22Sm90TmaWarpSpecializedILi4ELi2ELi16ELb1ELb0EEEJSH_NS5_IJNSA_ILi128EEENSA_ILi32EEEEEESI_SJ_SI_SJ_NS1F_6fusion15FusionCallbacksIS1J_NS1N_13LinCombEltActINS1F_6thread4ReLuESI_fSI_fLNS_15FloatRoundStyleE2EEESH_S1M_JEEES12_NS13_INS14_ILi2ELi4ELi3EEES17_NST_INS5_IJS18_S1L_EEENS5_IJS1L_SB_EEEEEEENS4_17SM75_U32x4_LDSM_NENS4_14SM90_TMA_STOREES1Z_NS4_17SM90_U32x4_STSM_NENS4_9Copy_AtomIJS22_NS_6half_tEEEEvEEEvvEEEEvNT_6ParamsE:
[----:B------:R-:W1:Y:S01]  /*0000*/  LDC R1, c[0x0][0x28] ;  /* 0x00000a00ff017b82 */ /* 0x000e620000000800 */
[----:B------:R-:W2:Y:S07]  /*0010*/  S2R R18, SR_TID.X ;  /* 0x0000000000127919 */ /* 0x000eae0000002100 */
[----:B------:R-:W3:Y:S01]  /*0020*/  LDC.64 R4, c[0x0][0x588] ;  /* 0x00016200ff047b82 */ /* 0x000ee20000000a00 */
[----:B------:R-:W-:Y:S01]  /*0030*/  ELECT P0, URZ, PT ;  /* 0x00000000003f782f */ /* 0x000fe20003800000 */
[----:B------:R-:W-:Y:S01]  /*0040*/  BSSY B0, `(.L_x_0) ;  /* 0x0000016000007945 */ /* 0x000fe20003800000 */
[----:B--2---:R-:W-:-:S02]  /*0050*/  SHF.R.U32.HI R6, RZ, 0x5, R18 ;  /* 0x00000005ff067819 */ /* 0x004fc40000011612 */
[----:B------:R-:W-:-:S03]  /*0060*/  SHF.R.U32.HI R2, RZ, 0x7, R18 ;  /* 0x00000007ff027819 */ /* 0x000fc60000011612 */
[----:B------:R-:W2:Y:S04]  /*0070*/  SHFL.IDX PT, R0, R6, RZ, 0x1f ;  /* 0x00001fff06007589 */ /* 0x000ea800000e0000 */
[----:B------:R4:W1:Y:S01]  /*0080*/  SHFL.IDX PT, R10, R2, RZ, 0x1f ;  /* 0x00001fff020a7589 */ /* 0x00086200000e0000 */
[----:B--2---:R-:W-:Y:S02]  /*0090*/  ISETP.NE.OR P0, PT, R0, RZ, !P0 ;  /* 0x000000ff0000720c */ /* 0x004fe40004705670 */
[----:B------:R-:W-:-:S11]  /*00a0*/  SHF.R.S32.HI R3, RZ, 0x1f, R0 ;  /* 0x0000001fff037819 */ /* 0x000fd60000011400 */
[----:B-1-34-:R-:W-:Y:S05]  /*00b0*/  @P0 BRA `(.L_x_1) ;  /* 0x0000000000380947 */ /* 0x01afea0003800000 */
[----:B------:R-:W-:Y:S02]  /*00c0*/  ULDC.64 UR4, c[0x0][0x198] ;  /* 0x0000660000047ab9 */ /* 0x000fe40000000a00 */
[----:B------:R-:W-:Y:S02]  /*00d0*/  UIADD3 UR6, UP0, UR4, 0xf0, URZ ;  /* 0x000000f004067890 */ /* 0x000fe4000ff1e03f */
[----:B------:R-:W-:Y:S02]  /*00e0*/  UIADD3 UR8, UP1, UR4, 0x1f0, URZ ;  /* 0x000001f004087890 */ /* 0x000fe4000ff3e03f */
[----:B------:R-:W-:Y:S02]  /*00f0*/  UIADD3 UR10, UP2, UR4, 0x3f0, URZ ;  /* 0x000003f0040a7890 */ /* 0x000fe4000ff5e03f */
[----:B------:R-:W-:Y:S02]  /*0100*/  UIADD3 UR4, UP3, UR4, 0x4f0, URZ ;  /* 0x000004f004047890 */ /* 0x000fe4000ff7e03f */
[----:B------:R-:W-:-:S02]  /*0110*/  UIADD3.X UR7, URZ, UR5, URZ, UP0, !UPT ;  /* 0x000000053f077290 */ /* 0x000fc400087fe43f */
[----:B------:R-:W-:Y:S02]  /*0120*/  UIADD3.X UR9, URZ, UR5, URZ, UP1, !UPT ;  /* 0x000000053f097290 */ /* 0x000fe40008ffe43f */
[----:B------:R-:W-:Y:S02]  /*0130*/  UIADD3.X UR11, URZ, UR5, URZ, UP2, !UPT ;  /* 0x000000053f0b7290 */ /* 0x000fe400097fe43f */
[----:B------:R-:W-:-:S03]  /*0140*/  UIADD3.X UR5, URZ, UR5, URZ, UP3, !UPT ;  /* 0x000000053f057290 */ /* 0x000fc60009ffe43f */
[----:B------:R1:W-:Y:S02]  /*0150*/  UTMACCTL.PF [UR6] ;  /* 0x00000000060079b9 */ /* 0x0003e40008040000 */
[----:B------:R1:W-:Y:S02]  /*0160*/  UTMACCTL.PF [UR8] ;  /* 0x00000000080079b9 */ /* 0x0003e40008040000 */
[----:B------:R1:W-:Y:S02]  /*0170*/  UTMACCTL.PF [UR10] ;  /* 0x000000000a0079b9 */ /* 0x0003e40008040000 */
[----:B------:R1:W-:Y:S02]  /*0180*/  UTMACCTL.PF [UR4] ;  /* 0x00000000040079b9 */ /* 0x0003e40008040000 */
[----:B-1----:R-:W-:Y:S01]  /*0190*/  NOP ;  /* 0x0000000000007918 */ /* 0x002fe20000000000 */
.L_x_1:
[----:B------:R-:W-:Y:S05]  /*01a0*/  BSYNC B0 ;  /* 0x0000000000007941 */ /* 0x000fea0003800000 */
.L_x_0:
[----:B------:R-:W-:Y:S01]  /*01b0*/  ULDC.64 UR4, c[0x0][0x590] ;  /* 0x0001640000047ab9 */ /* 0x000fe20000000a00 */
[----:B------:R-:W-:Y:S01]  /*01c0*/  LEA.HI R3, R3, R0, RZ, 0x2 ;  /* 0x0000000003037211 */ /* 0x000fe200078f10ff */
[----:B------:R-:W-:Y:S01]  /*01d0*/  ULDC.64 UR40, c[0x0][0x208] ;  /* 0x0000820000287ab9 */ /* 0x000fe20000000a00 */
[----:B------:R-:W-:Y:S01]  /*01e0*/  ISETP.NE.U32.AND P2, PT, RZ, UR4, PT ;  /* 0x00000004ff007c0c */ /* 0x000fe2000bf45070 */
[----:B------:R-:W-:Y:S01]  /*01f0*/  IMAD.MOV.U32 R2, RZ, RZ, R4 ;  /* 0x000000ffff027224 */ /* 0x000fe200078e0004 */
[----:B------:R-:W-:Y:S02]  /*0200*/  LOP3.LUT R3, R3, 0xfffffffc, RZ, 0xc0, !PT ;  /* 0xfffffffc03037812 */ /* 0x000fe400078ec0ff */
[----:B------:R-:W-:Y:S02]  /*0210*/  ISETP.NE.AND.EX P3, PT, RZ, UR5, PT, P2 ;  /* 0x00000005ff007c0c */ /* 0x000fe4000bf65320 */
[----:B------:R-:W-:Y:S01]  /*0220*/  PRMT R7, RZ, 0x7610, R7 ;  /* 0x00007610ff077816 */ /* 0x000fe20000000007 */
[----:B------:R-:W-:-:S02]  /*0230*/  IMAD.IADD R0, R0, 0x1, -R3 ;  /* 0x0000000100007824 */ /* 0x000fc400078e0a03 */
[----:B------:R-:W-:-:S08]  /*0240*/  IMAD.MOV.U32 R3, RZ, RZ, R5 ;  /* 0x000000ffff037224 */ /* 0x000fd000078e0005 */
[----:B------:R-:W-:Y:S05]  /*0250*/  @P3 BRA `(.L_x_2) ;  /* 0x0000000000303947 */ /* 0x000fea0003800000 */
[----:B------:R-:W-:Y:S02]  /*0260*/  ULDC.64 UR6, c[0x0][0x588] ;  /* 0x0001620000067ab9 */ /* 0x000fe40000000a00 */
[----:B------:R-:W-:-:S04]  /*0270*/  ISETP.NE.U32.AND P0, PT, RZ, UR6, PT ;  /* 0x00000006ff007c0c */ /* 0x000fc8000bf05070 */
[----:B------:R-:W-:-:S13]  /*0280*/  ISETP.NE.AND.EX P0, PT, RZ, UR7, PT, P0 ;  /* 0x00000007ff007c0c */ /* 0x000fda000bf05300 */
[----:B------:R-:W-:Y:S05]  /*0290*/  @!P0 BRA `(.L_x_3) ;  /* 0x0000000000108947 */ /* 0x000fea0003800000 */
[----:B------:R-:W2:Y:S02]  /*02a0*/  LDG.E R7, desc[UR40][R2.64] ;  /* 0x0000002802077981 */ /* 0x000ea4000c1e1900 */
[----:B--2---:R-:W-:Y:S01]  /*02b0*/  FSETP.NEU.AND P1, PT, R7, RZ, PT ;  /* 0x000000ff0700720b */ /* 0x004fe20003f2d000 */
[----:B------:R-:W-:Y:S01]  /*02c0*/  IMAD.MOV.U32 R7, RZ, RZ, 0x1 ;  /* 0x00000001ff077424 */ /* 0x000fe200078e00ff */
[----:B------:R-:W-:Y:S11]  /*02d0*/  BRA `(.L_x_2) ;  /* 0x0000000000107947 */ /* 0x000ff60003800000 */
.L_x_3:
[----:B------:R-:W-:Y:S01]  /*02e0*/  ULDC UR6, c[0x0][0x580] ;  /* 0x0001600000067ab9 */ /* 0x000fe20000000800 */
[----:B------:R-:W-:Y:S01]  /*02f0*/  IMAD.MOV.U32 R7, RZ, RZ, 0x1 ;  /* 0x00000001ff077424 */ /* 0x000fe200078e00ff */
[----:B------:R-:W-:Y:S02]  /*0300*/  FSETP.NEU.AND P1, PT, RZ, UR6, PT ;  /* 0x00000006ff007c0b */ /* 0x000fe4000bf2d000 */
[----:B------:R-:W-:-:S11]  /*0310*/  CS2R R2, SRZ ;  /* 0x0000000000027805 */ /* 0x000fd6000001ff00 */
.L_x_2:
[----:B------:R-:W-:Y:S02]  /*0320*/  ISETP.NE.U32.AND P4, PT, R2, RZ, PT ;  /* 0x000000ff0200720c */ /* 0x000fe40003f85070 */
[----:B------:R-:W-:Y:S02]  /*0330*/  ISETP.NE.AND.EX P5, PT, RZ, UR5, PT, P2 ;  /* 0x00000005ff007c0c */ /* 0x000fe4000bfa5320 */
[----:B------:R-:W-:Y:S02]  /*0340*/  ISETP.NE.AND.EX P2, PT, R3, RZ, PT, P4 ;  /* 0x000000ff0300720c */ /* 0x000fe40003f45340 */
[----:B------:R-:W-:-:S11]  /*0350*/  PLOP3.LUT P0, PT, PT, PT, PT, 0x8, 0x0 ;  /* 0x000000000000781c */ /* 0x000fd60003f0e170 */
[----:B------:R-:W-:Y:S05]  /*0360*/  @P2 BRA P5, `(.L_x_4) ;  /* 0x0000000000342947 */ /* 0x000fea0002800000 */
[----:B------:R-:W-:-:S04]  /*0370*/  ISETP.NE.U32.AND P0, PT, RZ, UR4, PT ;  /* 0x00000004ff007c0c */ /* 0x000fc8000bf05070 */
[----:B------:R-:W-:-:S13]  /*0380*/  ISETP.NE.AND.EX P0, PT, RZ, UR5, PT, P0 ;  /* 0x00000005ff007c0c */ /* 0x000fda000bf05300 */
[----:B------:R-:W-:Y:S05]  /*0390*/  @!P0 BRA `(.L_x_5) ;  /* 0x0000000000248947 */ /* 0x000fea0003800000 */
[----:B------:R-:W-:Y:S02]  /*03a0*/  PRMT R7, R7, 0x9910, RZ ;  /* 0x0000991007077816 */ /* 0x000fe400000000ff */
[----:B------:R-:W-:Y:S02]  /*03b0*/  ISETP.NE.U32.AND P0, PT, R2, RZ, PT ;  /* 0x000000ff0200720c */ /* 0x000fe40003f05070 */
[----:B------:R-:W-:Y:S02]  /*03c0*/  ISETP.NE.AND P2, PT, R7, RZ, PT ;  /* 0x000000ff0700720c */ /* 0x000fe40003f45270 */
[----:B------:R-:W-:Y:S02]  /*03d0*/  ISETP.NE.AND.EX P0, PT, R3, RZ, PT, P0 ;  /* 0x000000ff0300720c */ /* 0x000fe40003f05300 */
[----:B------:R-:W-:-:S09]  /*03e0*/  SEL R2, RZ, 0xffffffff, P1 ;  /* 0xffffffffff027807 */ /* 0x000fd20000800000 */
[----:B------:R-:W-:-:S04]  /*03f0*/  @!P2 SEL R2, RZ, 0xffffffff, P0 ;  /* 0xffffffffff02a807 */ /* 0x000fc80000000000 */
[----:B------:R-:W-:-:S04]  /*0400*/  LOP3.LUT R2, R2, 0x1, RZ, 0xc0, !PT ;  /* 0x0000000102027812 */ /* 0x000fc800078ec0ff */
[----:B------:R-:W-:Y:S01]  /*0410*/  ISETP.EQ.U32.AND P0, PT, R2, 0x1, PT ;  /* 0x000000010200780c */ /* 0x000fe20003f02070 */
[----:B------:R-:W-:-:S12]  /*0420*/  BRA `(.L_x_4) ;  /* 0x0000000000047947 */ /* 0x000fd80003800000 */
.L_x_5:
[----:B------:R-:W-:-:S13]  /*0430*/  PLOP3.LUT P0, PT, P1, PT, PT, 0x8, 0x0 ;  /* 0x000000000000781c */ /* 0x000fda0000f0e170 */
.L_x_4:
[----:B------:R-:W1:Y:S02]  /*0440*/  SHFL.IDX PT, R2, R6, RZ, 0x1f ;  /* 0x00001fff06027589 */ /* 0x000e6400000e0000 */
[----:B-1----:R-:W-:-:S13]  /*0450*/  ISETP.NE.AND P1, PT, R2, RZ, PT ;  /* 0x000000ff0200720c */ /* 0x002fda0003f25270 */
[----:B------:R-:W-:Y:S05]  /*0460*/  @P1 BRA `(.L_x_6) ;  /* 0x0000000000581947 */ /* 0x000fea0003800000 */
[----:B------:R-:W1:Y:S01]  /*0470*/  S2UR UR8, SR_CgaCtaId ;  /* 0x00000000000879c3 */ /* 0x000e620000008800 */
[----:B------:R-:W-:Y:S01]  /*0480*/  UMOV UR4, 0x400 ;  /* 0x0000040000047882 */ /* 0x000fe20000000000 */
[----:B------:R-:W-:Y:S01]  /*0490*/  UMOV UR5, 0x1 ;  /* 0x0000000100057882 */ /* 0x000fe20000000000 */
[----:B------:R-:W-:Y:S01]  /*04a0*/  UMOV UR6, 0x100 ;  /* 0x0000010000067882 */ /* 0x000fe20000000000 */
[----:B------:R-:W-:Y:S01]  /*04b0*/  ELECT P1, URZ, PT ;  /* 0x00000000003f782f */ /* 0x000fe20003820000 */
[----:B------:R-:W-:-:S04]  /*04c0*/  UIADD3 UR6, -UR6, 0x100000, URZ ;  /* 0x0010000006067890 */ /* 0x000fc8000fffe13f */
[----:B------:R-:W-:Y:S02]  /*04d0*/  USHF.L.U32 UR7, UR6, 0xb, URZ ;  /* 0x0000000b06077899 */ /* 0x000fe4000800063f */
[----:B------:R-:W-:Y:S02]  /*04e0*/  USHF.L.U32 UR6, UR6, 0x1, URZ ;  /* 0x0000000106067899 */ /* 0x000fe4000800063f */
[----:B-1----:R-:W-:Y:S02]  /*04f0*/  ULEA UR8, UR8, UR4, 0x18 ;  /* 0x0000000408087291 */ /* 0x002fe4000f8ec03f */
[----:B------:R-:W-:-:S04]  /*0500*/  UIADD3 UR4, -UR5, 0x100000, URZ ;  /* 0x0010000005047890 */ /* 0x000fc8000fffe13f */
[----:B------:R-:W-:Y:S02]  /*0510*/  USHF.L.U32 UR5, UR4, 0xb, URZ ;  /* 0x0000000b04057899 */ /* 0x000fe4000800063f */
[----:B------:R-:W-:Y:S01]  /*0520*/  USHF.L.U32 UR4, UR4, 0x1, URZ ;  /* 0x0000000104047899 */ /* 0x000fe2000800063f */
[----:B------:R-:W1:Y:S11]  /*0530*/  FENCE.VIEW.ASYNC.S ;  /* 0x00000000000073c6 */ /* 0x000e760000000000 */
[----:B-1----:R1:W2:Y:S01]  /*0540*/  SYNCS.EXCH.64 URZ, [UR8], UR4 ;  /* 0x00000004083f75b2 */ /* 0x0022a20008000100 */
[----:B------:R1:W3:Y:S01]  /*0550*/  SYNCS.EXCH.64 URZ, [UR8+0x20], UR6 ;  /* 0x00002006083f75b2 */ /* 0x0002e20008000100 */
[----:B------:R1:W4:Y:S01]  /*0560*/  SYNCS.EXCH.64 URZ, [UR8+0x8], UR4 ;  /* 0x00000804083f75b2 */ /* 0x0003220008000100 */
[----:B------:R1:W1:Y:S01]  /*0570*/  SYNCS.EXCH.64 URZ, [UR8+0x28], UR6 ;  /* 0x00002806083f75b2 */ /* 0x0002620008000100 */
[----:B------:R1:W1:Y:S01]  /*0580*/  SYNCS.EXCH.64 URZ, [UR8+0x10], UR4 ;  /* 0x00001004083f75b2 */ /* 0x0002620008000100 */
[----:B------:R1:W1:Y:S01]  /*0590*/  SYNCS.EXCH.64 URZ, [UR8+0x30], UR6 ;  /* 0x00003006083f75b2 */ /* 0x0002620008000100 */
[----:B------:R1:W1:Y:S01]  /*05a0*/  SYNCS.EXCH.64 URZ, [UR8+0x18], UR4 ;  /* 0x00001804083f75b2 */ /* 0x0002620008000100 */
[----:B------:R1:W1:Y:S01]  /*05b0*/  SYNCS.EXCH.64 URZ, [UR8+0x38], UR6 ;  /* 0x00003806083f75b2 */ /* 0x0002620008000100 */
[----:B------:R-:W-:Y:S01]  /*05c0*/  NOP ;  /* 0x0000000000007918 */ /* 0x000fe20000000000 */
.L_x_6:
[----:B------:R-:W5:Y:S01]  /*05d0*/  SHFL.IDX PT, R3, R6, RZ, 0x1f ;  /* 0x00001fff06037589 */ /* 0x000f6200000e0000 */
[----:B------:R-:W1:Y:S01]  /*05e0*/  LDC R2, c[0x0][0x904] ;  /* 0x00024100ff027b82 */ /* 0x000e620000000800 */
[----:B------:R-:W-:Y:S01]  /*05f0*/  NOP ;  /* 0x0000000000007918 */ /* 0x000fe20000000000 */
[----:B-----5:R-:W-:-:S13]  /*0600*/  ISETP.NE.AND P1, PT, R3, RZ, PT ;  /* 0x000000ff0300720c */ /* 0x020fda0003f25270 */
[----:B------:R-:W-:Y:S05]  /*0610*/  @P1 BRA `(.L_x_7) ;  /* 0x0000000000581947 */ /* 0x000fea0003800000 */
[----:B-1----:R-:W1:Y:S01]  /*0620*/  S2UR UR5, SR_CgaCtaId ;  /* 0x00000000000579c3 */ /* 0x002e620000008800 */
[----:B------:R-:W-:Y:S01]  /*0630*/  UMOV UR4, 0x400 ;  /* 0x0000040000047882 */ /* 0x000fe20000000000 */
[----:B------:R-:W-:Y:S01]  /*0640*/  UMOV UR6, 0x20 ;  /* 0x0000002000067882 */ /* 0x000fe20000000000 */
[----:B------:R-:W-:Y:S01]  /*0650*/  UMOV UR7, 0x100 ;  /* 0x0000010000077882 */ /* 0x000fe20000000000 */
[----:B------:R-:W-:Y:S01]  /*0660*/  ELECT P1, URZ, PT ;  /* 0x00000000003f782f */ /* 0x000fe20003820000 */
[----:B-1----:R-:W-:Y:S02]  /*0670*/  ULEA UR8, UR5, UR4, 0x18 ;  /* 0x0000000405087291 */ /* 0x002fe4000f8ec03f */
[----:B------:R-:W-:-:S04]  /*0680*/  UIADD3 UR4, -UR6, 0x100000, URZ ;  /* 0x0010000006047890 */ /* 0x000fc8000fffe13f */
[----:B------:R-:W-:Y:S02]  /*0690*/  USHF.L.U32 UR5, UR4, 0xb, URZ ;  /* 0x0000000b04057899 */ /* 0x000fe4000800063f */
[----:B------:R-:W-:Y:S02]  /*06a0*/  USHF.L.U32 UR4, UR4, 0x1, URZ ;  /* 0x0000000104047899 */ /* 0x000fe4000800063f */
[----:B------:R-:W-:-:S04]  /*06b0*/  UIADD3 UR6, -UR7, 0x100000, URZ ;  /* 0x0010000007067890 */ /* 0x000fc8000fffe13f */
[----:B------:R-:W-:Y:S02]  /*06c0*/  USHF.L.U32 UR7, UR6, 0xb, URZ ;  /* 0x0000000b06077899 */ /* 0x000fe4000800063f */
[----:B------:R-:W-:Y:S01]  /*06d0*/  USHF.L.U32 UR6, UR6, 0x1, URZ ;  /* 0x0000000106067899 */ /* 0x000fe2000800063f */
[----:B------:R-:W1:Y:S03]  /*06e0*/  FENCE.VIEW.ASYNC.S ;  /* 0x00000000000073c6 */ /* 0x000e660000000000 */
[----:B-1----:R1:W1:Y:S08]  /*06f0*/  SYNCS.EXCH.64 URZ, [UR8+0x40], UR4 ;  /* 0x00004004083f75b2 */ /* 0x0022700008000100 */
[----:B------:R1:W1:Y:S01]  /*0700*/  SYNCS.EXCH.64 URZ, [UR8+0x60], UR6 ;  /* 0x00006006083f75b2 */ /* 0x0002620008000100 */
[----:B------:R1:W1:Y:S01]  /*0710*/  SYNCS.EXCH.64 URZ, [UR8+0x48], UR4 ;  /* 0x00004804083f75b2 */ /* 0x0002620008000100 */
[----:B------:R1:W1:Y:S01]  /*0720*/  SYNCS.EXCH.64 URZ, [UR8+0x68], UR6 ;  /* 0x00006806083f75b2 */ /* 0x0002620008000100 */
[----:B------:R1:W1:Y:S01]  /*0730*/  SYNCS.EXCH.64 URZ, [UR8+0x50], UR4 ;  /* 0x00005004083f75b2 */ /* 0x0002620008000100 */
[----:B------:R1:W1:Y:S01]  /*0740*/  SYNCS.EXCH.64 URZ, [UR8+0x70], UR6 ;  /* 0x00007006083f75b2 */ /* 0x0002620008000100 */
[----:B------:R1:W1:Y:S01]  /*0750*/  SYNCS.EXCH.64 URZ, [UR8+0x58], UR4 ;  /* 0x00005804083f75b2 */ /* 0x0002620008000100 */
[----:B------:R1:W1:Y:S01]  /*0760*/  SYNCS.EXCH.64 URZ, [UR8+0x78], UR6 ;  /* 0x00007806083f75b2 */ /* 0x0002620008000100 */
[----:B------:R-:W-:Y:S01]  /*0770*/  NOP ;  /* 0x0000000000007918 */ /* 0x000fe20000000000 */
.L_x_7:
[----:B------:R-:W5:Y:S01]  /*0780*/  SHFL.IDX PT, R6, R6, RZ, 0x1f ;  /* 0x00001fff06067589 */ /* 0x000f6200000e0000 */
[----:B------:R-:W-:Y:S01]  /*0790*/  ELECT P1, URZ, PT ;  /* 0x00000000003f782f */ /* 0x000fe20003820000 */
[----:B------:R-:W2:Y:S01]  /*07a0*/  S2UR UR36, SR_CgaCtaId ;  /* 0x00000000002479c3 */ /* 0x000ea20000008800 */
[----:B-1----:R-:W-:Y:S01]  /*07b0*/  ISETP.NE.AND P6, PT, R2, 0x1, PT ;  /* 0x000000010200780c */ /* 0x002fe20003fc5270 */
[----:B------:R-:W1:Y:S01]  /*07c0*/  S2R R3, SR_CTAID.Y ;  /* 0x0000000000037919 */ /* 0x000e620000002600 */
[----:B------:R-:W-:Y:S01]  /*07d0*/  UMOV UR4, 0x20 ;  /* 0x0000002000047882 */ /* 0x000fe20000000000 */
[----:B------:R-:W-:Y:S01]  /*07e0*/  ISETP.NE.AND P4, PT, R0, RZ, PT ;  /* 0x000000ff0000720c */ /* 0x000fe20003f85270 */
[----:B------:R-:W-:Y:S01]  /*07f0*/  NOP ;  /* 0x0000000000007918 */ /* 0x000fe20000000000 */
[----:B------:R-:W3:Y:S01]  /*0800*/  S2R R8, SR_CTAID.X ;  /* 0x0000000000087919 */ /* 0x000ee20000002500 */
[----:B------:R-:W-:Y:S01]  /*0810*/  P2R R7, PR, RZ, 0x40 ;  /* 0x00000040ff077803 */ /* 0x000fe20000000000 */
[----:B------:R-:W-:Y:S01]  /*0820*/  IMAD.MOV.U32 R9, RZ, RZ, RZ ;  /* 0x000000ffff097224 */ /* 0x000fe200078e00ff */
[----:B------:R-:W-:Y:S05]  /*0830*/  BSSY B6, `(.L_x_8) ;  /* 0x0000711000067945 */ /* 0x000fea0003800000 */
[----:B------:R-:W3:Y:S01]  /*0840*/  @P6 LDC R17, c[0x0][0x10] ;  /* 0x00000400ff116b82 */ /* 0x000ee20000000800 */
[----:B------:R-:W-:Y:S01]  /*0850*/  @P6 IMAD.MOV.U32 R7, RZ, RZ, RZ ;  /* 0x000000ffff076224 */ /* 0x000fe200078e00ff */
[----:B-----5:R-:W-:-:S06]  /*0860*/  ISETP.NE.OR P2, PT, R6, RZ, !P1 ;  /* 0x000000ff0600720c */ /* 0x020fcc0004f45670 */
[----:B------:R-:W5:Y:S01]  /*0870*/  @!P6 LDC R11, c[0x0][0xc] ;  /* 0x00000300ff0beb82 */ /* 0x000f620000000800 */
[----:B------:R-:W-:-:S04]  /*0880*/  ISETP.EQ.OR P1, PT, R0, 0x3, !P4 ;  /* 0x000000030000780c */ /* 0x000fc80006722670 */
[----:B------:R-:W-:-:S04]  /*0890*/  ISETP.EQ.AND P1, PT, R10, RZ, P1 ;  /* 0x000000ff0a00720c */ /* 0x000fc80000f22270 */
[----:B------:R-:W-:Y:S01]  /*08a0*/  SEL R22, RZ, 0x1, !P1 ;  /* 0x00000001ff167807 */ /* 0x000fe20004800000 */
[----:B-1----:R-:W-:Y:S01]  /*08b0*/  @P6 IMAD.MOV.U32 R6, RZ, RZ, R3 ;  /* 0x000000ffff066224 */ /* 0x002fe200078e0003 */
[----:B------:R-:W-:Y:S01]  /*08c0*/  VOTEU.ALL UP0, P2 ;  /* 0x00000000003f7886 */ /* 0x000fe20001000000 */
[----:B------:R-:W-:Y:S02]  /*08d0*/  VOTEU.ALL UP1, P2 ;  /* 0x00000000003f7886 */ /* 0x000fe40001020000 */
[----:B---3--:R-:W-:Y:S02]  /*08e0*/  @P6 IMAD.WIDE.U32 R16, R8, R17, R6 ;  /* 0x0000001108106225 */ /* 0x008fe400078e0006 */
[----:B------:R-:W-:Y:S01]  /*08f0*/  @!UP0 UMOV UR6, 0x400 ;  /* 0x0000040000068882 */ /* 0x000fe20000000000 */
[----:B------:R-:W-:-:S04]  /*0900*/  @!UP0 UIADD3 UR4, -UR4, 0x100000, URZ ;  /* 0x0010000004048890 */ /* 0x000fc8000fffe13f */
[----:B------:R-:W-:Y:S02]  /*0910*/  @!UP0 USHF.L.U32 UR5, UR4, 0xb, URZ ;  /* 0x0000000b04058899 */ /* 0x000fe4000800063f */
[----:B------:R-:W-:Y:S01]  /*0920*/  @!UP0 USHF.L.U32 UR4, UR4, 0x1, URZ ;  /* 0x0000000104048899 */ /* 0x000fe2000800063f */
[----:B------:R-:W-:Y:S01]  /*0930*/  @P6 IMAD.MOV.U32 R7, RZ, RZ, RZ ;  /* 0x000000ffff076224 */ /* 0x000fe200078e00ff */
[----:B--2---:R-:W-:Y:S01]  /*0940*/  @!UP0 ULEA UR8, UR36, UR6, 0x18 ;  /* 0x0000000624088291 */ /* 0x004fe2000f8ec03f */
[----:B------:R-:W-:Y:S01]  /*0950*/  VOTEU.ALL UP0, P2 ;  /* 0x00000000003f7886 */ /* 0x000fe20001000000 */
[C---:B------:R-:W-:Y:S01]  /*0960*/  ISETP.NE.AND P2, PT, R10.reuse, RZ, PT ;  /* 0x000000ff0a00720c */ /* 0x040fe20003f45270 */
[----:B------:R-:W-:Y:S01]  /*0970*/  ULDC UR6, c[0x0][0xc] ;  /* 0x0000030000067ab9 */ /* 0x000fe20000000800 */
[----:B------:R-:W-:Y:S01]  /*0980*/  ULDC UR7, c[0x0][0x10] ;  /* 0x0000040000077ab9 */ /* 0x000fe20000000800 */
[----:B------:R-:W-:Y:S01]  /*0990*/  VIADD R10, R10, 0xffffffff ;  /* 0xffffffff0a0a7836 */ /* 0x000fe20000000000 */
[----:B------:R-:W-:Y:S01]  /*09a0*/  ISETP.EQ.AND P5, PT, R0, 0x2, !P2 ;  /* 0x000000020000780c */ /* 0x000fe200057a2270 */
[----:B------:R-:W-:-:S02]  /*09b0*/  @P6 IMAD.IADD R17, R17, 0x1, R7 ;  /* 0x0000000111116824 */ /* 0x000fc400078e0207 */
[----:B-----5:R-:W-:Y:S01]  /*09c0*/  @!P6 IMAD.WIDE.U32 R6, R11, R3, R8 ;  /* 0x000000030b06e225 */ /* 0x020fe200078e0008 */
[----:B------:R-:W-:Y:S01]  /*09d0*/  ISETP.GE.U32.AND P1, PT, R10, 0x2, PT ;  /* 0x000000020a00780c */ /* 0x000fe20003f26070 */
[----:B------:R-:W1:Y:S02]  /*09e0*/  FENCE.VIEW.ASYNC.S ;  /* 0x00000000000073c6 */ /* 0x000e640000000000 */
[----:B-1----:R-:W4:Y:S01]  /*09f0*/  @!UP0 SYNCS.EXCH.64 URZ, [UR8+0x80], UR4 ;  /* 0x00008004083f85b2 */ /* 0x002f220008000100 */
[----:B------:R-:W-:Y:S01]  /*0a00*/  SEL R19, RZ, 0x1, !P5 ;  /* 0x00000001ff137807 */ /* 0x000fe20006800000 */
[----:B------:R-:W-:Y:S01]  /*0a10*/  @!P6 IMAD.MOV.U32 R16, RZ, RZ, R6 ;  /* 0x000000ffff10e224 */ /* 0x000fe200078e0006 */
[----:B------:R-:W-:Y:S01]  /*0a20*/  SEL R22, R22, 0x2, P1 ;  /* 0x0000000216167807 */ /* 0x000fe20000800000 */
[----:B------:R-:W-:Y:S01]  /*0a30*/  @!P6 IMAD.MOV.U32 R17, RZ, RZ, R7 ;  /* 0x000000ffff11e224 */ /* 0x000fe200078e0007 */
[----:B------:R-:W-:Y:S01]  /*0a40*/  SEL R19, R19, 0x2, P1 ;  /* 0x0000000213137807 */ /* 0x000fe20000800000 */
[----:B------:R1:W4:Y:S01]  /*0a50*/  @!UP1 SYNCS.EXCH.64 URZ, [UR8+0x88], UR4 ;  /* 0x00008804083f95b2 */ /* 0x0003220008000100 */
[----:B------:R-:W-:Y:S01]  /*0a60*/  NOP ;  /* 0x0000000000007918 */ /* 0x000fe20000000000 */
[----:B-1----:R-:W-:-:S03]  /*0a70*/  UIMAD.WIDE.U32 UR4, UR6, UR7, URZ ;  /* 0x00000007060472a5 */ /* 0x002fc6000f8e003f */
[----:B------:R-:W-:Y:S02]  /*0a80*/  ULDC UR6, c[0x0][0x14] ;  /* 0x0000050000067ab9 */ /* 0x000fe40000000800 */
[----:B------:R-:W-:Y:S02]  /*0a90*/  UIMAD.WIDE.U32 UR38, UR4, UR6, URZ ;  /* 0x00000006042672a5 */ /* 0x000fe4000f8e003f */
[----:B------:R-:W-:-:S04]  /*0aa0*/  UIMAD UR37, UR5, UR6, URZ ;  /* 0x00000006052572a4 */ /* 0x000fc8000f8e023f */
[----:B------:R-:W-:Y:S01]  /*0ab0*/  UIADD3 UR37, UR39, UR37, URZ ;  /* 0x0000002527257290 */ /* 0x000fe2000fffe03f */
[----:B----4-:R-:W-:Y:S06]  /*0ac0*/  BAR.SYNC.DEFER_BLOCKING 0x0 ;  /* 0x0000000000007b1d */ /* 0x010fec0000010000 */
[----:B------:R-:W-:Y:S05]  /*0ad0*/  @!P2 BRA `(.L_x_9) ;  /* 0x00000044007ca947 */ /* 0x000fea0003800000 */
[----:B------:R-:W-:-:S13]  /*0ae0*/  ISETP.GT.U32.AND P0, PT, R10, 0x1, PT ;  /* 0x000000010a00780c */ /* 0x000fda0003f04070 */
[----:B------:R-:W-:Y:S05]  /*0af0*/  @P0 BRA `(.L_x_10) ;  /* 0x0000006c00900947 */ /* 0x000fea0003800000 */
[----:B------:R-:W-:Y:S01]  /*0b00*/  ULDC.64 UR4, c[0x0][0x8f8] ;  /* 0x00023e0000047ab9 */ /* 0x000fe20000000a00 */
[----:B------:R-:W-:Y:S01]  /*0b10*/  UMOV UR47, 0xffffffff ;  /* 0xffffffff002f7882 */ /* 0x000fe20000000000 */
[----:B------:R-:W-:Y:S01]  /*0b20*/  ISETP.GE.U32.AND P0, PT, R16, UR4, PT ;  /* 0x0000000410007c0c */ /* 0x000fe2000bf06070 */
[----:B------:R-:W-:Y:S01]  /*0b30*/  IMAD.MOV.U32 R23, RZ, RZ, -0x1 ;  /* 0xffffffffff177424 */ /* 0x000fe200078e00ff */
[----:B------:R-:W-:Y:S01]  /*0b40*/  PRMT R88, RZ, 0x7610, R88 ;  /* 0x00007610ff587816 */ /* 0x000fe20000000058 */
[----:B------:R-:W-:Y:S01]  /*0b50*/  IMAD.MOV.U32 R92, RZ, RZ, -0x1 ;  /* 0xffffffffff5c7424 */ /* 0x000fe200078e00ff */
[----:B------:R-:W-:Y:S02]  /*0b60*/  ISETP.GE.U32.AND.EX P0, PT, R17, UR5, PT, P0 ;  /* 0x0000000511007c0c */ /* 0x000fe4000bf06100 */
[----:B------:R-:W-:-:S11]  /*0b70*/  PRMT R0, RZ, 0x7610, R0 ;  /* 0x00007610ff007816 */ /* 0x000fd60000000000 */
[----:B------:R-:W-:Y:S05]  /*0b80*/  @P0 BRA `(.L_x_11) ;  /* 0x0000000400600947 */ /* 0x000fea0003800000 */
[----:B------:R-:W1:Y:S01]  /*0b90*/  LDC.64 R14, c[0x0][0x8d0] ;  /* 0x00023400ff0e7b82 */ /* 0x000e620000000a00 */
[----:B------:R-:W-:Y:S02]  /*0ba0*/  IMAD.MOV.U32 R4, RZ, RZ, R16 ;  /* 0x000000ffff047224 */ /* 0x000fe400078e0010 */
[----:B------:R-:W-:-:S05]  /*0bb0*/  IMAD.MOV.U32 R5, RZ, RZ, R17 ;  /* 0x000000ffff057224 */ /* 0x000fca00078e0011 */
[----:B------:R-:W2:Y:S08]  /*0bc0*/  LDC R0, c[0x0][0x8d8] ;  /* 0x00023600ff007b82 */ /* 0x000eb00000000800 */
[----:B------:R-:W3:Y:S01]  /*0bd0*/  LDC.64 R20, c[0x0][0x8c8] ;  /* 0x00023200ff147b82 */ /* 0x000ee20000000a00 */
[----:B-1----:R-:W-:-:S04]  /*0be0*/  ISETP.NE.U32.AND P0, PT, R14, RZ, PT ;  /* 0x000000ff0e00720c */ /* 0x002fc80003f05070 */
[----:B------:R-:W-:-:S13]  /*0bf0*/  ISETP.NE.AND.EX P0, PT, R15, RZ, PT, P0 ;  /* 0x000000ff0f00720c */ /* 0x000fda0003f05300 */
[----:B--23--:R-:W-:Y:S05]  /*0c00*/  @!P0 BRA `(.L_x_12) ;  /* 0x0000000000288947 */ /* 0x00cfea0003800000 */
[----:B------:R-:W1:Y:S02]  /*0c10*/  LDC R11, c[0x0][0x8dc] ;  /* 0x00023700ff0b7b82 */ /* 0x000e640000000800 */
[----:B-1----:R-:W-:-:S05]  /*0c20*/  IADD3 R11, P0, R16, R11, RZ ;  /* 0x0000000b100b7210 */ /* 0x002fca0007f1e0ff */
[----:B------:R-:W-:-:S04]  /*0c30*/  IMAD.X R13, RZ, RZ, R17, P0 ;  /* 0x000000ffff0d7224 */ /* 0x000fc800000e0611 */
[----:B------:R-:W-:-:S04]  /*0c40*/  IMAD.WIDE.U32 R4, R13, R14, RZ ;  /* 0x0000000e0d047225 */ /* 0x000fc800078e00ff */
[----:B------:R-:W-:-:S04]  /*0c50*/  IMAD.WIDE.U32 R6, P0, R11, R15, R4 ;  /* 0x0000000f0b067225 */ /* 0x000fc80007800004 */
[----:B------:R-:W-:-:S04]  /*0c60*/  IMAD.WIDE.U32 R4, R11, R14, RZ ;  /* 0x0000000e0b047225 */ /* 0x000fc800078e00ff */
[----:B------:R-:W-:Y:S01]  /*0c70*/  IMAD.X R11, RZ, RZ, RZ, P0 ;  /* 0x000000ffff0b7224 */ /* 0x000fe200000e06ff */
[----:B------:R-:W-:Y:S01]  /*0c80*/  IADD3 RZ, P0, R5, R6, RZ ;  /* 0x0000000605ff7210 */ /* 0x000fe20007f1e0ff */
[----:B------:R-:W-:-:S04]  /*0c90*/  IMAD.MOV.U32 R10, RZ, RZ, R7 ;  /* 0x000000ffff0a7224 */ /* 0x000fc800078e0007 */
[----:B------:R-:W-:-:S08]  /*0ca0*/  IMAD.WIDE.U32.X R4, R13, R15, R10, P0 ;  /* 0x0000000f0d047225 */ /* 0x000fd000000e040a */
.L_x_12:
[-CC-:B------:R-:W-:Y:S01]  /*0cb0*/  SHF.R.U64 R25, R4, R0.reuse, R5.reuse ;  /* 0x0000000004197219 */ /* 0x180fe20000001205 */
[----:B------:R-:W1:Y:S01]  /*0cc0*/  LDC.64 R26, c[0x0][0x8e8] ;  /* 0x00023a00ff1a7b82 */ /* 0x000e620000000a00 */
[----:B------:R-:W-:Y:S01]  /*0cd0*/  SHF.R.U32.HI R4, RZ, R0, R5 ;  /* 0x00000000ff047219 */ /* 0x000fe20000011605 */
[----:B------:R-:W-:Y:S01]  /*0ce0*/  ULDC UR4, c[0x0][0x150] ;  /* 0x0000540000047ab9 */ /* 0x000fe20000000800 */
[----:B------:R-:W-:Y:S02]  /*0cf0*/  I2FP.F32.U32 R0, R8 ;  /* 0x0000000800007245 */ /* 0x000fe40000201000 */
[----:B------:R-:W-:-:S03]  /*0d00*/  IADD3 R9, P0, RZ, -R25, RZ ;  /* 0x80000019ff097210 */ /* 0x000fc60007f1e0ff */
[----:B------:R-:W2:Y:S01]  /*0d10*/  LDC R10, c[0x0][0x8c0] ;  /* 0x00023000ff0a7b82 */ /* 0x000ea20000000800 */
[----:B------:R-:W-:Y:S01]  /*0d20*/  FMUL R0, R0, UR4 ;  /* 0x0000000400007c20 */ /* 0x000fe20008400000 */
[----:B------:R-:W-:Y:S01]  /*0d30*/  IMAD.X R11, RZ, RZ, ~R4, P0 ;  /* 0x000000ffff0b7224 */ /* 0x000fe200000e0e04 */
[----:B------:R-:W-:Y:S01]  /*0d40*/  ULDC UR4, c[0x0][0x154] ;  /* 0x0000550000047ab9 */ /* 0x000fe20000000800 */
[----:B------:R-:W-:-:S03]  /*0d50*/  IMAD.WIDE.U32 R4, R9, R20, R16 ;  /* 0x0000001409047225 */ /* 0x000fc600078e0010 */
[----:B------:R-:W3:Y:S01]  /*0d60*/  F2I.U32.TRUNC.NTZ R0, R0 ;  /* 0x0000000000007305 */ /* 0x000ee2000020f000 */
[----:B------:R-:W4:Y:S01]  /*0d70*/  LDC R7, c[0x0][0x144] ;  /* 0x00005100ff077b82 */ /* 0x000f220000000800 */
[----:B------:R-:W-:-:S04]  /*0d80*/  IMAD R6, R11, R20, RZ ;  /* 0x000000140b067224 */ /* 0x000fc800078e02ff */
[----:B------:R-:W-:-:S03]  /*0d90*/  IMAD R9, R9, R21, R6 ;  /* 0x0000001509097224 */ /* 0x000fc600078e0206 */
[----:B------:R-:W5:Y:S01]  /*0da0*/  LDC R12, c[0x0][0x8b0] ;  /* 0x00022c00ff0c7b82 */ /* 0x000f620000000800 */
[----:B------:R-:W-:Y:S01]  /*0db0*/  IMAD.IADD R9, R5, 0x1, R9 ;  /* 0x0000000105097824 */ /* 0x000fe200078e0209 */
[----:B-1----:R-:W-:Y:S01]  /*0dc0*/  ISETP.NE.U32.AND P0, PT, R26, RZ, PT ;  /* 0x000000ff1a00720c */ /* 0x002fe20003f05070 */
[----:B---3--:R-:W-:-:S03]  /*0dd0*/  IMAD.MOV R5, RZ, RZ, -R0 ;  /* 0x000000ffff057224 */ /* 0x008fc600078e0a00 */
[----:B------:R-:W-:Y:S02]  /*0de0*/  ISETP.NE.AND.EX P0, PT, R27, RZ, PT, P0 ;  /* 0x000000ff1b00720c */ /* 0x000fe40003f05300 */
[----:B------:R-:W1:Y:S01]  /*0df0*/  LDC R11, c[0x0][0x900] ;  /* 0x00024000ff0b7b82 */ /* 0x000e620000000800 */
[-CC-:B--2---:R-:W-:Y:S02]  /*0e00*/  SHF.R.U64 R20, R4, R10.reuse, R9.reuse ;  /* 0x0000000a04147219 */ /* 0x184fe40000001209 */
[----:B------:R-:W-:Y:S02]  /*0e10*/  I2FP.F32.U32 R4, R3 ;  /* 0x0000000300047245 */ /* 0x000fe40000201000 */
[----:B------:R-:W-:Y:S01]  /*0e20*/  SHF.R.U32.HI R9, RZ, R10, R9 ;  /* 0x0000000aff097219 */ /* 0x000fe20000011609 */
[----:B------:R-:W-:Y:S02]  /*0e30*/  IMAD.MOV.U32 R10, RZ, RZ, 0x1 ;  /* 0x00000001ff0a7424 */ /* 0x000fe400078e00ff */
[----:B------:R-:W2:Y:S01]  /*0e40*/  LDC R14, c[0x0][0x148] ;  /* 0x00005200ff0e7b82 */ /* 0x000ea20000000800 */
[----:B----4-:R-:W-:-:S02]  /*0e50*/  IMAD R0, R7, R5, R8 ;  /* 0x0000000507007224 */ /* 0x010fc400078e0208 */
[----:B------:R-:W-:Y:S01]  /*0e60*/  FMUL R5, R4, UR4 ;  /* 0x0000000404057c20 */ /* 0x000fe20008400000 */
[----:B------:R-:W-:-:S04]  /*0e70*/  IMAD.MOV.U32 R4, RZ, RZ, -0x1 ;  /* 0xffffffffff047424 */ /* 0x000fc800078e00ff */
[----:B------:R-:W3:Y:S01]  /*0e80*/  LDC R24, c[0x0][0x8a8] ;  /* 0x00022a00ff187b82 */ /* 0x000ee20000000800 */
[-CC-:B-----5:R-:W-:Y:S02]  /*0e90*/  SHF.R.U64 R28, R20, R12.reuse, R9.reuse ;  /* 0x0000000c141c7219 */ /* 0x1a0fe40000001209 */
[----:B------:R-:W-:Y:S02]  /*0ea0*/  SHF.R.U32.HI R6, RZ, R12, R9 ;  /* 0x0000000cff067219 */ /* 0x000fe40000011609 */
[----:B------:R4:W1:Y:S03]  /*0eb0*/  F2I.U32.TRUNC.NTZ R12, R5 ;  /* 0x00000005000c7305 */ /* 0x000866000020f000 */
[----:B------:R-:W2:Y:S01]  /*0ec0*/  LDC R15, c[0x0][0x8f0] ;  /* 0x00023c00ff0f7b82 */ /* 0x000ea20000000800 */
[-C--:B-1----:R-:W-:Y:S02]  /*0ed0*/  SHF.R.U64 R30, R28, R11.reuse, R6 ;  /* 0x0000000b1c1e7219 */ /* 0x082fe40000001206 */
[----:B------:R-:W-:-:S02]  /*0ee0*/  SHF.L.U32 R4, R4, R11, RZ ;  /* 0x0000000b04047219 */ /* 0x000fc400000006ff */
[-C--:B------:R-:W-:Y:S02]  /*0ef0*/  SHF.R.U32.HI R6, RZ, R11.reuse, R6 ;  /* 0x0000000bff067219 */ /* 0x080fe40000011606 */
[----:B------:R-:W-:Y:S01]  /*0f00*/  SHF.L.U32 R10, R10, R11, RZ ;  /* 0x0000000b0a0a7219 */ /* 0x000fe200000006ff */
[----:B------:R-:W1:Y:S01]  /*0f10*/  LDC R21, c[0x0][0x8e0] ;  /* 0x00023800ff157b82 */ /* 0x000e620000000800 */
[----:B------:R-:W-:Y:S01]  /*0f20*/  LOP3.LUT R11, RZ, R4, RZ, 0x33, !PT ;  /* 0x00000004ff0b7212 */ /* 0x000fe200078e33ff */
[----:B------:R-:W-:Y:S02]  /*0f30*/  IMAD.MOV.U32 R4, RZ, RZ, R30 ;  /* 0x000000ffff047224 */ /* 0x000fe400078e001e */
[----:B----4-:R-:W-:-:S04]  /*0f40*/  IMAD.MOV.U32 R5, RZ, RZ, R6 ;  /* 0x000000ffff057224 */ /* 0x010fc800078e0006 */
[----:B------:R-:W4:Y:S01]  /*0f50*/  LDC R23, c[0x0][0x8b8] ;  /* 0x00022e00ff177b82 */ /* 0x000f220000000800 */
[----:B------:R-:W-:Y:S05]  /*0f60*/  @!P0 BRA `(.L_x_13) ;  /* 0x0000000000288947 */ /* 0x000fea0003800000 */
[----:B------:R-:W5:Y:S02]  /*0f70*/  LDC R9, c[0x0][0x8f4] ;  /* 0x00023d00ff097b82 */ /* 0x000f640000000800 */
[----:B-----5:R-:W-:-:S05]  /*0f80*/  IADD3 R9, P0, R30, R9, RZ ;  /* 0x000000091e097210 */ /* 0x020fca0007f1e0ff */
        /* <DEDUP_REMOVED lines=8> */
.L_x_13:
[----:B--2---:R-:W-:Y:S01]  /*1010*/  SHF.R.U64 R4, R4, R15, R5 ;  /* 0x0000000f04047219 */ /* 0x004fe20000001205 */
[----:B---3--:R-:W-:Y:S01]  /*1020*/  VIADD R5, R24, 0xffffffff ;  /* 0xffffffff18057836 */ /* 0x008fe20000000000 */
[----:B------:R-:W-:Y:S01]  /*1030*/  LOP3.LUT R11, R28, R11, RZ, 0xc0, !PT ;  /* 0x0000000b1c0b7212 */ /* 0x000fe200078ec0ff */
[----:B------:R-:W-:Y:S01]  /*1040*/  IMAD.MOV R12, RZ, RZ, -R12 ;  /* 0x000000ffff0c7224 */ /* 0x000fe200078e0a0c */
[----:B------:R-:W-:Y:S01]  /*1050*/  R2UR UR47, R25 ;  /* 0x00000000192f72ca */ /* 0x000fe200000e0000 */
[----:B------:R-:W-:Y:S01]  /*1060*/  IMAD.MOV R6, RZ, RZ, -R4 ;  /* 0x000000ffff067224 */ /* 0x000fe200078e0a04 */
[----:B------:R-:W-:Y:S01]  /*1070*/  LOP3.LUT R5, R20, R5, RZ, 0xc0, !PT ;  /* 0x0000000514057212 */ /* 0x000fe200078ec0ff */
[----:B------:R-:W-:Y:S02]  /*1080*/  @P6 IMAD R0, R14, R12, R3 ;  /* 0x0000000c0e006224 */ /* 0x000fe400078e0203 */
[----:B------:R-:W-:Y:S02]  /*1090*/  IMAD R11, R10, R4, R11 ;  /* 0x000000040a0b7224 */ /* 0x000fe400078e020b */
[----:B-1----:R-:W-:-:S02]  /*10a0*/  IMAD R3, R6, R21, R30 ;  /* 0x0000001506037224 */ /* 0x002fc400078e021e */
[----:B----4-:R-:W-:Y:S02]  /*10b0*/  IMAD R0, R11, R23, R0 ;  /* 0x000000170b007224 */ /* 0x010fe400078e0200 */
[----:B------:R-:W-:Y:S02]  /*10c0*/  IMAD R3, R3, R24, R5 ;  /* 0x0000001803037224 */ /* 0x000fe400078e0205 */
[----:B------:R-:W-:-:S03]  /*10d0*/  IMAD.MOV.U32 R4, RZ, RZ, 0x1 ;  /* 0x00000001ff047424 */ /* 0x000fc600078e00ff */
[----:B------:R-:W-:Y:S02]  /*10e0*/  SEL R92, R3, R0, !P6 ;  /* 0x00000000035c7207 */ /* 0x000fe40007000000 */
[----:B------:R-:W-:Y:S02]  /*10f0*/  SEL R23, R0, R3, !P6 ;  /* 0x0000000300177207 */ /* 0x000fe40007000000 */
[----:B------:R-:W-:-:S07]  /*1100*/  PRMT R0, R4, 0x7610, R0 ;  /* 0x0000761004007816 */ /* 0x000fce0000000000 */
.L_x_11:
[----:B------:R-:W-:-:S08]  /*1110*/  NOP ;  /* 0x0000000000007918 */ /* 0x000fd00000000000 */
[----:B------:R-:W1:Y:S02]  /*1120*/  USETMAXREG.TRY_ALLOC.CTAPOOL UP0, 0xe8 ;  /* 0x000000e8000079c8 */ /* 0x000e640008000600 */
[----:B-1----:R-:W-:-:S13]  /*1130*/  PLOP3.LUT P0, PT, PT, PT, UP0, 0x80, 0x0 ;  /* 0x000000000000781c */ /* 0x002fda0003f0f008 */
[----:B------:R-:W-:Y:S05]  /*1140*/  @!P0 BRA `(.L_x_11) ;  /* 0xfffffffc00f08947 */ /* 0x000fea000383ffff */
[----:B------:R-:W-:Y:S02]  /*1150*/  ULDC.64 UR4, c[0x0][0x590] ;  /* 0x0001640000047ab9 */ /* 0x000fe40000000a00 */
[----:B------:R-:W-:Y:S02]  /*1160*/  IMAD.U32 R104, RZ, RZ, UR4 ;  /* 0x00000004ff687e24 */ /* 0x000fe4000f8e00ff */
[----:B------:R-:W-:-:S03]  /*1170*/  IMAD.U32 R106, RZ, RZ, UR5 ;  /* 0x00000005ff6a7e24 */ /* 0x000fc6000f8e00ff */
[----:B------:R-:W-:-:S04]  /*1180*/  ISETP.NE.U32.AND P1, PT, R104, RZ, PT ;  /* 0x000000ff6800720c */ /* 0x000fc80003f25070 */
[----:B------:R-:W-:-:S13]  /*1190*/  ISETP.NE.AND.EX P0, PT, R106, RZ, PT, P1 ;  /* 0x000000ff6a00720c */ /* 0x000fda0003f05310 */
[----:B------:R-:W-:Y:S05]  /*11a0*/  @P0 BRA `(.L_x_14) ;  /* 0x00000000002c0947 */ /* 0x000fea0003800000 */
[----:B------:R-:W-:Y:S02]  /*11b0*/  ULDC.64 UR4, c[0x0][0x588] ;  /* 0x0001620000047ab9 */ /* 0x000fe40000000a00 */
[----:B------:R-:W-:-:S04]  /*11c0*/  ISETP.NE.U32.AND P0, PT, RZ, UR4, PT ;  /* 0x00000004ff007c0c */ /* 0x000fc8000bf05070 */
[----:B------:R-:W-:-:S13]  /*11d0*/  ISETP.NE.AND.EX P0, PT, RZ, UR5, PT, P0 ;  /* 0x00000005ff007c0c */ /* 0x000fda000bf05300 */
[----:B------:R-:W-:Y:S05]  /*11e0*/  @!P0 BRA `(.L_x_15) ;  /* 0x0000000000108947 */ /* 0x000fea0003800000 */
[----:B------:R-:W1:Y:S02]  /*11f0*/  LDC.64 R90, c[0x0][0x588] ;  /* 0x00016200ff5a7b82 */ /* 0x000e640000000a00 */
[----:B-1----:R1:W5:Y:S01]  /*1200*/  LDG.E R90, desc[UR40][R90.64] ;  /* 0x000000285a5a7981 */ /* 0x002362000c1e1900 */
[----:B------:R-:W-:Y:S01]  /*1210*/  IMAD.MOV.U32 R88, RZ, RZ, 0x1 ;  /* 0x00000001ff587424 */ /* 0x000fe200078e00ff */
[----:B------:R-:W-:Y:S06]  /*1220*/  BRA `(.L_x_14) ;  /* 0x00000000000c7947 */ /* 0x000fec0003800000 */
.L_x_15:
[----:B------:R-:W-:Y:S01]  /*1230*/  ULDC UR4, c[0x0][0x580] ;  /* 0x0001600000047ab9 */ /* 0x000fe20000000800 */
[----:B------:R-:W-:Y:S02]  /*1240*/  IMAD.MOV.U32 R88, RZ, RZ, 0x1 ;  /* 0x00000001ff587424 */ /* 0x000fe400078e00ff */
[----:B------:R-:W-:-:S07]  /*1250*/  IMAD.U32 R90, RZ, RZ, UR4 ;  /* 0x00000004ff5a7e24 */ /* 0x000fce000f8e00ff */
.L_x_14:
[----:B------:R-:W-:Y:S02]  /*1260*/  ULDC.64 UR4, c[0x0][0x5b0] ;  /* 0x00016c0000047ab9 */ /* 0x000fe40000000a00 */
[----:B------:R-:W-:-:S04]  /*1270*/  ISETP.NE.U32.AND P0, PT, RZ, UR4, PT ;  /* 0x00000004ff007c0c */ /* 0x000fc8000bf05070 */
[----:B------:R-:W-:-:S13]  /*1280*/  ISETP.NE.AND.EX P0, PT, RZ, UR5, PT, P0 ;  /* 0x00000005ff007c0c */ /* 0x000fda000bf05300 */
[----:B------:R-:W-:Y:S05]  /*1290*/  @P0 BRA `(.L_x_16) ;  /* 0x0000000000240947 */ /* 0x000fea0003800000 */
[----:B------:R-:W-:Y:S02]  /*12a0*/  ULDC.64 UR4, c[0x0][0x5a8] ;  /* 0x00016a0000047ab9 */ /* 0x000fe40000000a00 */
[----:B------:R-:W-:-:S04]  /*12b0*/  ISETP.NE.U32.AND P0, PT, RZ, UR4, PT ;  /* 0x00000004ff007c0c */ /* 0x000fc8000bf05070 */
[----:B------:R-:W-:-:S13]  /*12c0*/  ISETP.NE.AND.EX P0, PT, RZ, UR5, PT, P0 ;  /* 0x00000005ff007c0c */ /* 0x000fda000bf05300 */
[----:B------:R-:W-:Y:S05]  /*12d0*/  @!P0 BRA `(.L_x_17) ;  /* 0x00000000000c8947 */ /* 0x000fea0003800000 */
[----:B------:R-:W1:Y:S02]  /*12e0*/  LDC.64 R4, c[0x0][0x5a8] ;  /* 0x00016a00ff047b82 */ /* 0x000e640000000a00 */
[----:B-1----:R2:W5:Y:S01]  /*12f0*/  LDG.E R91, desc[UR40][R4.64] ;  /* 0x00000028045b7981 */ /* 0x002562000c1e1900 */
[----:B------:R-:W-:Y:S05]  /*1300*/  BRA `(.L_x_16) ;  /* 0x0000000000087947 */ /* 0x000fea0003800000 */
.L_x_17:
[----:B------:R-:W-:Y:S02]  /*1310*/  ULDC UR4, c[0x0][0x5a0] ;  /* 0x0001680000047ab9 */ /* 0x000fe40000000800 */
[----:B-1----:R-:W-:-:S07]  /*1320*/  IMAD.U32 R91, RZ, RZ, UR4 ;  /* 0x00000004ff5b7e24 */ /* 0x002fce000f8e00ff */
.L_x_16:
[----:B------:R-:W-:Y:S01]  /*1330*/  LOP3.LUT P2, RZ, R0, 0xff, RZ, 0xc0, !PT ;  /* 0x000000ff00ff7812 */ /* 0x000fe2000784c0ff */
[----:B------:R-:W-:Y:S01]  /*1340*/  UMOV UR42, URZ ;  /* 0x0000003f002a7c82 */ /* 0x000fe20008000000 */
[----:B------:R-:W-:-:S11]  /*1350*/  PLOP3.LUT P0, PT, PT, PT, PT, 0x80, 0x0 ;  /* 0x000000000000781c */ /* 0x000fd60003f0f070 */
[----:B------:R-:W-:Y:S05]  /*1360*/  @!P2 BRA `(.L_x_18) ;  /* 0x0000003800c0a947 */ /* 0x000fea0003800000 */
[----:B------:R-:W-:Y:S01]  /*1370*/  ULDC UR4, c[0x0][0x28c] ;  /* 0x0000a30000047ab9 */ /* 0x000fe20000000800 */
[----:B------:R-:W-:Y:S01]  /*1380*/  LOP3.LUT R100, R22, 0x1, RZ, 0xfc, !PT ;  /* 0x0000000116647812 */ /* 0x000fe200078efcff */
[----:B------:R-:W-:Y:S01]  /*1390*/  UIADD3 UR4, UR4, 0x3f, URZ ;  /* 0x0000003f04047890 */ /* 0x000fe2000fffe03f */
[----:B------:R-:W-:Y:S01]  /*13a0*/  LOP3.LUT R102, R19, 0x1, RZ, 0xfc, !PT ;  /* 0x0000000113667812 */ /* 0x000fe200078efcff */
[----:B------:R-:W-:Y:S01]  /*13b0*/  IMAD.MOV.U32 R89, RZ, RZ, 0x1 ;  /* 0x00000001ff597424 */ /* 0x000fe200078e00ff */
[----:B------:R-:W-:Y:S01]  /*13c0*/  ULDC.64 UR54, c[0x0][0x198] ;  /* 0x0000660000367ab9 */ /* 0x000fe20000000a00 */
[----:B------:R-:W-:Y:S01]  /*13d0*/  USHF.R.S32.HI UR5, URZ, 0x1f, UR4 ;  /* 0x0000001f3f057899 */ /* 0x000fe20008011404 */
[----:B------:R-:W-:Y:S01]  /*13e0*/  UMOV UR43, URZ ;  /* 0x0000003f002b7c82 */ /* 0x000fe20008000000 */
[----:B------:R-:W-:Y:S02]  /*13f0*/  UMOV UR48, URZ ;  /* 0x0000003f00307c82 */ /* 0x000fe40008000000 */
[----:B------:R-:W-:Y:S01]  /*1400*/  ULEA.HI UR5, UR5, UR4, URZ, 0x6 ;  /* 0x0000000405057291 */ /* 0x000fe2000f8f303f */
[----:B------:R-:W-:Y:S01]  /*1410*/  UMOV UR49, URZ ;  /* 0x0000003f00317c82 */ /* 0x000fe20008000000 */
[----:B------:R-:W-:-:S02]  /*1420*/  UMOV UR42, URZ ;  /* 0x0000003f002a7c82 */ /* 0x000fc40008000000 */
[----:B------:R-:W-:-:S12]  /*1430*/  USHF.R.S32.HI UR50, URZ, 0x6, UR5 ;  /* 0x000000063f327899 */ /* 0x000fd80008011405 */
.L_x_92:
[----:B------:R-:W-:Y:S01]  /*1440*/  LOP3.LUT R0, R18, 0x80, RZ, 0xc0, !PT ;  /* 0x0000008012007812 */ /* 0x000fe200078ec0ff */
[----:B------:R-:W3:Y:S01]  /*1450*/  S2UR UR51, SR_CgaCtaId ;  /* 0x00000000003379c3 */ /* 0x000ee20000008800 */
[----:B------:R-:W-:Y:S02]  /*1460*/  UMOV UR52, 0x400 ;  /* 0x0000040000347882 */ /* 0x000fe40000000000 */
[----:B------:R-:W-:-:S06]  /*1470*/  SHF.R.U32.HI R0, RZ, 0x7, R0 ;  /* 0x00000007ff007819 */ /* 0x000fcc0000011600 */
[----:B------:R-:W4:Y:S01]  /*1480*/  SHFL.IDX PT, R0, R0, RZ, 0x1f ;  /* 0x00001fff00007589 */ /* 0x000f2200000e0000 */
[----:B---3--:R-:W-:Y:S01]  /*1490*/  ULEA UR52, UR51, UR52, 0x18 ;  /* 0x0000003433347291 */ /* 0x008fe2000f8ec03f */
[----:B----4-:R-:W-:-:S13]  /*14a0*/  R2UR UR4, R0 ;  /* 0x00000000000472ca */ /* 0x010fda00000e0000 */
[----:B------:R-:W-:-:S04]  /*14b0*/  ULEA.HI UR5, UR4, UR4, URZ, 0x1 ;  /* 0x0000000404057291 */ /* 0x000fc8000f8f083f */
[----:B------:R-:W-:-:S04]  /*14c0*/  ULOP3.LUT UR5, UR5, 0x7fffe, URZ, 0xc0, !UPT ;  /* 0x0007fffe05057892 */ /* 0x000fc8000f8ec03f */
[----:B------:R-:W-:-:S03]  /*14d0*/  UIADD3 UR5, UR4, -UR5, URZ ;  /* 0x8000000504057290 */ /* 0x000fc6000fffe03f */
[----:B------:R-:W-:Y:S01]  /*14e0*/  ULDC UR4, c[0x0][0x28c] ;  /* 0x0000a30000047ab9 */ /* 0x000fe20000000800 */
[----:B------:R-:W-:Y:S01]  /*14f0*/  ULEA UR5, UR5, UR52, 0xd ;  /* 0x0000003405057291 */ /* 0x000fe2000f8e683f */
[----:B------:R-:W-:-:S03]  /*1500*/  ISETP.LT.AND P0, PT, RZ, UR4, PT ;  /* 0x00000004ff007c0c */ /* 0x000fc6000bf01270 */
[----:B------:R-:W-:-:S04]  /*1510*/  UIADD3 UR5, UR5, 0x8400, URZ ;  /* 0x0000840005057890 */ /* 0x000fc8000fffe03f */
[----:B------:R-:W-:-:S04]  /*1520*/  USHF.R.U32.HI UR5, URZ, 0x4, UR5 ;  /* 0x000000043f057899 */ /* 0x000fc80008011605 */
[----:B------:R-:W-:Y:S02]  /*1530*/  ULOP3.LUT UR44, UR5, 0x3fff, URZ, 0xc0, !UPT ;  /* 0x00003fff052c7892 */ /* 0x000fe4000f8ec03f */
[----:B-12---:R-:W-:Y:S10]  /*1540*/  @P0 BRA `(.L_x_19) ;  /* 0x0000000000400947 */ /* 0x006ff40003800000 */
[----:B------:R-:W-:Y:S01]  /*1550*/  MOV R0, 0x0 ;  /* 0x0000000000007802 */ /* 0x000fe20000000f00 */
[----:B------:R-:W-:Y:S01]  /*1560*/  ULDC.64 UR4, c[0x4][0x70] ;  /* 0x01001c0000047ab9 */ /* 0x000fe20000000a00 */
[----:B------:R-:W-:Y:S01]  /*1570*/  ULDC.64 UR6, c[0x4][0x8] ;  /* 0x0100020000067ab9 */ /* 0x000fe20000000a00 */
[----:B--2---:R-:W-:Y:S01]  /*1580*/  IMAD.U32 R4, RZ, RZ, UR4 ;  /* 0x00000004ff047e24 */ /* 0x004fe2000f8e00ff */
[----:B------:R2:W3:Y:S01]  /*1590*/  LDC.64 R14, c[0x4][R0] ;  /* 0x01000000000e7b82 */ /* 0x0004e20000000a00 */
[----:B------:R-:W-:Y:S01]  /*15a0*/  IMAD.U32 R5, RZ, RZ, UR5 ;  /* 0x00000005ff057e24 */ /* 0x000fe2000f8e00ff */
[----:B------:R-:W-:Y:S01]  /*15b0*/  ULDC.64 UR4, c[0x4][0x78] ;  /* 0x01001e0000047ab9 */ /* 0x000fe20000000a00 */
[----:B------:R-:W-:Y:S02]  /*15c0*/  IMAD.U32 R10, RZ, RZ, UR6 ;  /* 0x00000006ff0a7e24 */ /* 0x000fe4000f8e00ff */
[----:B------:R-:W-:Y:S02]  /*15d0*/  IMAD.U32 R6, RZ, RZ, UR4 ;  /* 0x00000004ff067e24 */ /* 0x000fe4000f8e00ff */
[----:B------:R-:W-:-:S02]  /*15e0*/  IMAD.U32 R7, RZ, RZ, UR5 ;  /* 0x00000005ff077e24 */ /* 0x000fc4000f8e00ff */
[----:B------:R-:W-:Y:S02]  /*15f0*/  IMAD.U32 R11, RZ, RZ, UR7 ;  /* 0x00000007ff0b7e24 */ /* 0x000fe4000f8e00ff */
[----:B------:R-:W-:Y:S02]  /*1600*/  IMAD.MOV.U32 R8, RZ, RZ, 0x1e1 ;  /* 0x000001e1ff087424 */ /* 0x000fe400078e00ff */
[----:B------:R-:W-:Y:S02]  /*1610*/  IMAD.MOV.U32 R12, RZ, RZ, 0x1 ;  /* 0x00000001ff0c7424 */ /* 0x000fe400078e00ff */
[----:B--2---:R-:W-:-:S07]  /*1620*/  IMAD.MOV.U32 R13, RZ, RZ, RZ ;  /* 0x000000ffff0d7224 */ /* 0x004fce00078e00ff */
[----:B------:R-:W-:-:S07]  /*1630*/  LEPC R20, `(.L_x_19) ;  /* 0x000000001014794e */ /* 0x000fce0000000000 */
[----:B-1-3-5:R-:W-:Y:S05]  /*1640*/  CALL.ABS.NOINC R14 ;  /* 0x000000000e007343 */ /* 0x02afea0003c00000 */
.L_x_19:
[----:B------:R-:W-:-:S13]  /*1650*/  ISETP.NE.AND P0, PT, R100, 0x3, PT ;  /* 0x000000036400780c */ /* 0x000fda0003f05270 */
[----:B------:R-:W-:Y:S05]  /*1660*/  @!P0 BRA `(.L_x_20) ;  /* 0x0000000000048947 */ /* 0x000fea0003800000 */
[----:B------:R-:W-:Y:S01]  /*1670*/  BPT.TRAP 0x1 ;  /* 0x000000040000795c */ /* 0x000fe20000300000 */
.L_x_20:
[----:B------:R-:W-:Y:S02]  /*1680*/  IMAD.U32 R3, RZ, RZ, UR49 ;  /* 0x00000031ff037e24 */ /* 0x000fe4000f8e00ff */
[----:B------:R-:W-:-:S03]  /*1690*/  IMAD.U32 R0, RZ, RZ, UR48 ;  /* 0x00000030ff007e24 */ /* 0x000fc6000f8e00ff */
[----:B------:R-:W-:Y:S02]  /*16a0*/  LEA R3, R3, UR52, 0x3 ;  /* 0x0000003403037c11 */ /* 0x000fe4000f8e18ff */
[----:B------:R-:W-:-:S04]  /*16b0*/  SHF.L.U32 R0, R0, 0x1f, RZ ;  /* 0x0000001f00007819 */ /* 0x000fc800000006ff */
[----:B------:R3:W4:Y:S01]  /*16c0*/  SYNCS.PHASECHK.TRANS64.TRYWAIT P1, [R3+URZ], R0 ;  /* 0x00000000030075a7 */ /* 0x000722000802017f */
[----:B------:R-:W-:Y:S05]  /*16d0*/  @!P0 BRA `(.L_x_21) ;  /* 0x0000000000048947 */ /* 0x000fea0003800000 */
[----:B------:R-:W-:Y:S01]  /*16e0*/  BPT.TRAP 0x1 ;  /* 0x000000040000795c */ /* 0x000fe20000300000 */
.L_x_21:
[----:B----4-:R-:W-:Y:S05]  /*16f0*/  @P1 BRA `(.L_x_22) ;  /* 0x0000000000081947 */ /* 0x010fea0003800000 */
[----:B------:R-:W4:Y:S02]  /*1700*/  SYNCS.PHASECHK.TRANS64.TRYWAIT P1, [R3+URZ], R0 ;  /* 0x00000000030075a7 */ /* 0x000f24000802017f */
[----:B----4-:R-:W-:Y:S05]  /*1710*/  @!P1 BRA `(.L_x_23) ;  /* 0x0000006000909947 */ /* 0x010fea0003800000 */
.L_x_22:
[----:B------:R-:W-:-:S04]  /*1720*/  UISETP.LT.AND UP0, UPT, UR50, 0x1, UPT ;  /* 0x000000013200788c */ /* 0x000fc8000bf01270 */
[----:B------:R-:W-:-:S06]  /*1730*/  USEL UR4, UR50, 0x1, UP0 ;  /* 0x0000000132047887 */ /* 0x000fcc0008000000 */
[----:B---34-:R-:W-:Y:S01]  /*1740*/  IMAD.U32 R0, RZ, RZ, UR4 ;  /* 0x00000004ff007e24 */ /* 0x018fe2000f8e00ff */
[----:B------:R-:W-:Y:S05]  /*1750*/  WARPSYNC.ALL ;  /* 0x0000000000007948 */ /* 0x000fea0003800000 */
[----:B------:R-:W-:-:S04]  /*1760*/  IADD3 R0, -R0, UR50, RZ ;  /* 0x0000003200007c10 */ /* 0x000fc8000fffe1ff */
[----:B------:R-:W-:Y:S01]  /*1770*/  ISETP.GE.AND P1, PT, R0, 0x1, PT ;  /* 0x000000010000780c */ /* 0x000fe20003f26270 */
[----:B------:R-:W-:Y:S01]  /*1780*/  UIADD3 UR4, UR52, 0x28400, URZ ;  /* 0x0002840034047890 */ /* 0x000fe2000fffe03f */
[----:B------:R-:W-:Y:S01]  /*1790*/  WARPGROUP.ARRIVE ;  /* 0x00000000000079c5 */ /* 0x000fe20000000000 */
[----:B------:R-:W-:Y:S01]  /*17a0*/  UMOV UR9, 0x40000040 ;  /* 0x4000004000097882 */ /* 0x000fe20000000000 */
[----:B------:R-:W-:Y:S01]  /*17b0*/  UMOV UR11, 0x40000040 ;  /* 0x40000040000b7882 */ /* 0x000fe20000000000 */
[----:B------:R-:W-:-:S04]  /*17c0*/  USHF.R.U32.HI UR4, URZ, 0x4, UR4 ;  /* 0x000000043f047899 */ /* 0x000fc80008011604 */
[----:B------:R-:W-:Y:S02]  /*17d0*/  ULOP3.LUT UR5, UR4, 0x3fff, URZ, 0xc0, !UPT ;  /* 0x00003fff04057892 */ /* 0x000fe4000f8ec03f */
[----:B------:R-:W-:Y:S02]  /*17e0*/  ULOP3.LUT UR4, UR44, 0x10000, URZ, 0xfc, !UPT ;  /* 0x000100002c047892 */ /* 0x000fe4000f8efc3f */
[----:B------:R-:W-:Y:S02]  /*17f0*/  ULOP3.LUT UR5, UR5, 0x10000, URZ, 0xfc, !UPT ;  /* 0x0001000005057892 */ /* 0x000fe4000f8efc3f */
[----:B------:R-:W-:Y:S02]  /*1800*/  ULEA UR7, UR49, UR4, 0xb ;  /* 0x0000000431077291 */ /* 0x000fe4000f8e583f */
[----:B------:R-:W-:Y:S02]  /*1810*/  ULEA UR6, UR49, UR5, 0x9 ;  /* 0x0000000531067291 */ /* 0x000fe4000f8e483f */
[----:B------:R-:W-:-:S03]  /*1820*/  UIADD3 UR12, UR7, 0x400, URZ ;  /* 0x00000400070c7890 */ /* 0x000fc6000fffe03f */
[----:B------:R-:W-:Y:S02]  /*1830*/  UMOV UR8, UR7 ;  /* 0x0000000700087c82 */ /* 0x000fe40008000000 */
[----:B------:R-:W-:Y:S02]  /*1840*/  UMOV UR10, UR6 ;  /* 0x00000006000a7c82 */ /* 0x000fe40008000000 */
[----:B------:R-:W-:Y:S01]  /*1850*/  HGMMA.64x64x16.F32.BF16 R56, gdesc[UR8], RZ, !UPT, gsb0 ;  /* 0x00e00000083879f0 */ /* 0x000fe2000c0018ff */
[----:B------:R-:W-:Y:S01]  /*1860*/  UMOV UR8, UR12 ;  /* 0x0000000c00087c82 */ /* 0x000fe20008000000 */
[----:B------:R-:W-:Y:S01]  /*1870*/  UMOV UR9, 0x40000040 ;  /* 0x4000004000097882 */ /* 0x000fe20000000000 */
[----:B------:R-:W-:Y:S01]  /*1880*/  UIADD3 UR12, UR7, 0x402, URZ ;  /* 0x00000402070c7890 */ /* 0x000fe2000fffe03f */
[----:B------:R-:W-:Y:S02]  /*1890*/  WARPGROUP.DEPBAR.LE gsb0, 0x0 ;  /* 0x00008000000079c5 */ /* 0x000fe40000010000 */
[----:B------:R-:W-:-:S06]  /*18a0*/  WARPGROUP.ARRIVE ;  /* 0x00000000000079c5 */ /* 0x000fcc0000000000 */
[----:B------:R-:W-:Y:S01]  /*18b0*/  HGMMA.64x64x16.F32.BF16 R24, gdesc[UR8], RZ, !UPT, gsb0 ;  /* 0x00e00000081879f0 */ /* 0x000fe2000c0018ff */
[----:B------:R-:W-:Y:S02]  /*18c0*/  UIADD3 UR8, UR7, 0x2, URZ ;  /* 0x0000000207087890 */ /* 0x000fe4000fffe03f */
[----:B------:R-:W-:Y:S01]  /*18d0*/  UIADD3 UR10, UR6, 0x2, URZ ;  /* 0x00000002060a7890 */ /* 0x000fe2000fffe03f */
[----:B------:R-:W-:Y:S01]  /*18e0*/  UMOV UR9, 0x40000040 ;  /* 0x4000004000097882 */ /* 0x000fe20000000000 */
[----:B------:R-:W-:Y:S01]  /*18f0*/  UMOV UR11, 0x40000040 ;  /* 0x40000040000b7882 */ /* 0x000fe20000000000 */
[----:B------:R-:W-:Y:S02]  /*1900*/  WARPGROUP.DEPBAR.LE gsb0, 0x0 ;  /* 0x00008000000079c5 */ /* 0x000fe40000010000 */
[----:B------:R-:W-:-:S06]  /*1910*/  WARPGROUP.ARRIVE ;  /* 0x00000000000079c5 */ /* 0x000fcc0000000000 */
[----:B------:R-:W-:Y:S01]  /*1920*/  HGMMA.64x64x16.F32.BF16 R56, gdesc[UR8], R56, gsb0 ;  /* 0x00e00000083879f0 */ /* 0x000fe20008001838 */
[----:B------:R-:W-:Y:S01]  /*1930*/  UMOV UR8, UR12 ;  /* 0x0000000c00087c82 */ /* 0x000fe20008000000 */
[----:B------:R-:W-:Y:S01]  /*1940*/  UMOV UR9, 0x40000040 ;  /* 0x4000004000097882 */ /* 0x000fe20000000000 */
[----:B------:R-:W-:Y:S01]  /*1950*/  UIADD3 UR12, UR7, 0x404, URZ ;  /* 0x00000404070c7890 */ /* 0x000fe2000fffe03f */
[----:B------:R-:W-:Y:S02]  /*1960*/  WARPGROUP.DEPBAR.LE gsb0, 0x0 ;  /* 0x00008000000079c5 */ /* 0x000fe40000010000 */
[----:B------:R-:W-:-:S06]  /*1970*/  WARPGROUP.ARRIVE ;  /* 0x00000000000079c5 */ /* 0x000fcc0000000000 */
[----:B------:R-:W-:Y:S01]  /*1980*/  HGMMA.64x64x16.F32.BF16 R24, gdesc[UR8], R24, gsb0 ;  /* 0x00e00000081879f0 */ /* 0x000fe20008001818 */
        /* <DEDUP_REMOVED lines=9> */
[----:B------:R-:W-:Y:S02]  /*1a20*/  WARPGROUP.DEPBAR.LE gsb0, 0x0 ;  /* 0x00008000000079c5 */ /* 0x000fe40000010000 */
[----:B------:R-:W-:-:S06]  /*1a30*/  WARPGROUP.ARRIVE ;  /* 0x00000000000079c5 */ /* 0x000fcc0000000000 */
[----:B------:R-:W-:Y:S01]  /*1a40*/  HGMMA.64x64x16.F32.BF16 R24, gdesc[UR8], R24, gsb0 ;  /* 0x00e00000081879f0 */ /* 0x000fe20008001818 */
[----:B------:R-:W-:Y:S02]  /*1a50*/  UIADD3 UR8, UR7, 0x6, URZ ;  /* 0x0000000607087890 */ /* 0x000fe4000fffe03f */
[----:B------:R-:W-:Y:S01]  /*1a60*/  UIADD3 UR10, UR6, 0x6, URZ ;  /* 0x00000006060a7890 */ /* 0x000fe2000fffe03f */
[----:B------:R-:W-:Y:S01]  /*1a70*/  UMOV UR9, 0x40000040 ;  /* 0x4000004000097882 */ /* 0x000fe20000000000 */
[----:B------:R-:W-:Y:S01]  /*1a80*/  UMOV UR11, 0x40000040 ;  /* 0x40000040000b7882 */ /* 0x000fe20000000000 */
[----:B------:R-:W-:Y:S01]  /*1a90*/  UIADD3 UR7, UR7, 0x406, URZ ;  /* 0x0000040607077890 */ /* 0x000fe2000fffe03f */
[----:B------:R-:W-:Y:S02]  /*1aa0*/  WARPGROUP.DEPBAR.LE gsb0, 0x0 ;  /* 0x00008000000079c5 */ /* 0x000fe40000010000 */
[----:B------:R-:W-:-:S06]  /*1ab0*/  WARPGROUP.ARRIVE ;  /* 0x00000000000079c5 */ /* 0x000fcc0000000000 */
[----:B------:R-:W-:Y:S01]  /*1ac0*/  HGMMA.64x64x16.F32.BF16 R56, gdesc[UR8], R56, gsb0 ;  /* 0x00e00000083879f0 */ /* 0x000fe20008001838 */
[----:B------:R-:W-:Y:S01]  /*1ad0*/  UMOV UR8, UR7 ;  /* 0x0000000700087c82 */ /* 0x000fe20008000000 */
[----:B------:R-:W-:Y:S01]  /*1ae0*/  UMOV UR9, 0x40000040 ;  /* 0x4000004000097882 */ /* 0x000fe20000000000 */
[----:B------:R-:W-:Y:S02]  /*1af0*/  WARPGROUP.DEPBAR.LE gsb0, 0x0 ;  /* 0x00008000000079c5 */ /* 0x000fe40000010000 */
[----:B------:R-:W-:-:S06]  /*1b00*/  WARPGROUP.ARRIVE ;  /* 0x00000000000079c5 */ /* 0x000fcc0000000000 */
[----:B------:R-:W-:Y:S03]  /*1b10*/  HGMMA.64x64x16.F32.BF16 R24, gdesc[UR8], R24, gsb0 ;  /* 0x00e00000081879f0 */ /* 0x000fe60008001818 */
[----:B------:R-:W-:Y:S02]  /*1b20*/  WARPGROUP.DEPBAR.LE gsb0, 0x0 ;  /* 0x00008000000079c5 */ /* 0x000fe40000010000 */
[----:B------:R-:W-:Y:S05]  /*1b30*/  @!P1 BRA `(.L_x_24) ;  /* 0x00000004006c9947 */ /* 0x000fea0003800000 */
[----:B------:R-:W-:-:S04]  /*1b40*/  UIADD3 UR6, UR49, 0x1, URZ ;  /* 0x0000000131067890 */ /* 0x000fc8000fffe03f */
[----:B------:R-:W-:-:S04]  /*1b50*/  UISETP.NE.AND UP0, UPT, UR6, 0x4, UPT ;  /* 0x000000040600788c */ /* 0x000fc8000bf05270 */
[----:B------:R-:W-:Y:S02]  /*1b60*/  USEL UR7, URZ, 0x1, UP0 ;  /* 0x000000013f077887 */ /* 0x000fe40008000000 */
[----:B------:R-:W-:Y:S02]  /*1b70*/  USEL UR6, UR6, URZ, UP0 ;  /* 0x0000003f06067287 */ /* 0x000fe40008000000 */
[----:B------:R-:W-:-:S06]  /*1b80*/  ULOP3.LUT UR7, UR48, UR7, URZ, 0x3c, !UPT ;  /* 0x0000000730077292 */ /* 0x000fcc000f8e3c3f */
[----:B--2---:R-:W-:Y:S01]  /*1b90*/  IMAD.U32 R5, RZ, RZ, UR7 ;  /* 0x00000007ff057e24 */ /* 0x004fe2000f8e00ff */
[----:B------:R-:W-:-:S06]  /*1ba0*/  UMOV UR7, UR49 ;  /* 0x0000003100077c82 */ /* 0x000fcc0008000000 */
.L_x_31:
[----:B--23--:R-:W-:Y:S05]  /*1bb0*/  @!P0 BRA `(.L_x_25) ;  /* 0x0000000000048947 */ /* 0x00cfea0003800000 */
[----:B------:R-:W-:Y:S01]  /*1bc0*/  BPT.TRAP 0x1 ;  /* 0x000000040000795c */ /* 0x000fe20000300000 */
.L_x_25:
[----:B------:R-:W-:Y:S01]  /*1bd0*/  ULEA UR8, UR6, UR52, 0x3 ;  /* 0x0000003406087291 */ /* 0x000fe2000f8e183f */
[----:B------:R-:W-:-:S08]  /*1be0*/  SHF.L.U32 R3, R5, 0x1f, RZ ;  /* 0x0000001f05037819 */ /* 0x000fd000000006ff */
[----:B------:R2:W3:Y:S01]  /*1bf0*/  SYNCS.PHASECHK.TRANS64.TRYWAIT P1, [UR8], R3 ;  /* 0x00000003ff0075a7 */ /* 0x0004e20008020148 */
[----:B------:R-:W-:Y:S05]  /*1c00*/  @!P0 BRA `(.L_x_26) ;  /* 0x0000000000048947 */ /* 0x000fea0003800000 */
[----:B------:R-:W-:Y:S01]  /*1c10*/  BPT.TRAP 0x1 ;  /* 0x000000040000795c */ /* 0x000fe20000300000 */
.L_x_26:
[----:B---3--:R-:W-:Y:S05]  /*1c20*/  @P1 BRA `(.L_x_27) ;  /* 0x0000000000081947 */ /* 0x008fea0003800000 */
[----:B------:R-:W3:Y:S02]  /*1c30*/  SYNCS.PHASECHK.TRANS64.TRYWAIT P1, [UR8], R3 ;  /* 0x00000003ff0075a7 */ /* 0x000ee40008020148 */
[----:B---3--:R-:W-:Y:S05]  /*1c40*/  @!P1 BRA `(.L_x_28) ;  /* 0x0000005c00589947 */ /* 0x008fea0003800000 */
.L_x_27:
[----:B------:R-:W-:Y:S01]  /*1c50*/  ULEA UR12, UR6, UR5, 0x9 ;  /* 0x00000005060c7291 */ /* 0x000fe2000f8e483f */
[----:B------:R-:W-:Y:S01]  /*1c60*/  WARPGROUP.ARRIVE ;  /* 0x00000000000079c5 */ /* 0x000fe20000000000 */
[----:B------:R-:W-:Y:S01]  /*1c70*/  ULEA UR13, UR6, UR4, 0xb ;  /* 0x00000004060d7291 */ /* 0x000fe2000f8e583f */
[----:B------:R-:W-:Y:S01]  /*1c80*/  UMOV UR11, 0x40000040 ;  /* 0x40000040000b7882 */ /* 0x000fe20000000000 */
[----:B------:R-:W-:Y:S02]  /*1c90*/  UMOV UR9, 0x40000040 ;  /* 0x4000004000097882 */ /* 0x000fe40000000000 */
[----:B------:R-:W-:Y:S01]  /*1ca0*/  UIADD3 UR14, UR13, 0x400, URZ ;  /* 0x000004000d0e7890 */ /* 0x000fe2000fffe03f */
[----:B------:R-:W-:Y:S02]  /*1cb0*/  UMOV UR10, UR12 ;  /* 0x0000000c000a7c82 */ /* 0x000fe40008000000 */
[----:B------:R-:W-:Y:S02]  /*1cc0*/  UMOV UR8, UR13 ;  /* 0x0000000d00087c82 */ /* 0x000fe40008000000 */
[----:B------:R-:W-:Y:S01]  /*1cd0*/  HGMMA.64x64x16.F32.BF16 R56, gdesc[UR8], R56, gsb0 ;  /* 0x00e00000083879f0 */ /* 0x000fe20008001838 */
[----:B------:R-:W-:Y:S01]  /*1ce0*/  UMOV UR9, 0x40000040 ;  /* 0x4000004000097882 */ /* 0x000fe20000000000 */
[----:B------:R-:W-:Y:S01]  /*1cf0*/  UMOV UR8, UR14 ;  /* 0x0000000e00087c82 */ /* 0x000fe20008000000 */
[----:B------:R-:W-:Y:S01]  /*1d00*/  UIADD3 UR14, UR13, 0x402, URZ ;  /* 0x000004020d0e7890 */ /* 0x000fe2000fffe03f */
[----:B------:R-:W-:-:S02]  /*1d10*/  WARPGROUP.DEPBAR.LE gsb0, 0x0 ;  /* 0x00008000000079c5 */ /* 0x000fc40000010000 */
        /* <DEDUP_REMOVED lines=42> */
[----:B------:R-:W-:Y:S01]  /*1fc0*/  BPT.TRAP 0x1 ;  /* 0x000000040000795c */ /* 0x000fe20000300000 */
.L_x_29:
[----:B------:R-:W-:Y:S01]  /*1fd0*/  ULEA UR8, UR7, UR52, 0x3 ;  /* 0x0000003407087291 */ /* 0x000fe2000f8e183f */
[----:B------:R-:W-:-:S03]  /*1fe0*/  ISETP.GT.U32.AND P1, PT, R22, 0x1, PT ;  /* 0x000000011600780c */ /* 0x000fc60003f24070 */
[----:B------:R-:W-:-:S04]  /*1ff0*/  UIADD3 UR8, UR8, 0x20, URZ ;  /* 0x0000002008087890 */ /* 0x000fc8000fffe03f */
[----:B------:R-:W-:-:S09]  /*2000*/  UPRMT UR8, URZ, 0x654, UR8 ;  /* 0x000006543f087896 */ /* 0x000fd20008000008 */
[----:B------:R-:W-:Y:S01]  /*2010*/  SYNCS.ARRIVE.TRANS64.RED.A1T0 RZ, [UR8], RZ ;  /* 0x000000ffffff79a7 */ /* 0x000fe20008100408 */
[----:B------:R-:W-:Y:S05]  /*2020*/  @P1 BRA `(.L_x_30) ;  /* 0x0000000000041947 */ /* 0x000fea0003800000 */
[----:B------:R-:W-:Y:S01]  /*2030*/  BPT.TRAP 0x1 ;  /* 0x000000040000795c */ /* 0x000fe20000300000 */
.L_x_30:
[----:B------:R-:W-:Y:S01]  /*2040*/  UIADD3 UR6, UR6, 0x1, URZ ;  /* 0x0000000106067890 */ /* 0x000fe2000fffe03f */
[C---:B------:R-:W-:Y:S01]  /*2050*/  ISETP.GT.AND P1, PT, R0.reuse, 0x1, PT ;  /* 0x000000010000780c */ /* 0x040fe20003f24270 */
[----:B------:R-:W-:Y:S01]  /*2060*/  UIADD3 UR7, UR7, 0x1, URZ ;  /* 0x0000000107077890 */ /* 0x000fe2000fffe03f */
[----:B------:R-:W-:Y:S01]  /*2070*/  VIADD R0, R0, 0xffffffff ;  /* 0xffffffff00007836 */ /* 0x000fe20000000000 */
[----:B------:R-:W-:Y:S02]  /*2080*/  UISETP.NE.AND UP0, UPT, UR6, 0x4, UPT ;  /* 0x000000040600788c */ /* 0x000fe4000bf05270 */
[----:B------:R-:W-:Y:S02]  /*2090*/  UISETP.NE.AND UP1, UPT, UR7, 0x4, UPT ;  /* 0x000000040700788c */ /* 0x000fe4000bf25270 */
[----:B------:R-:W-:Y:S02]  /*20a0*/  USEL UR8, URZ, 0x1, UP0 ;  /* 0x000000013f087887 */ /* 0x000fe40008000000 */
[----:B------:R-:W-:-:S02]  /*20b0*/  USEL UR6, UR6, URZ, UP0 ;  /* 0x0000003f06067287 */ /* 0x000fc40008000000 */
[----:B------:R-:W-:Y:S02]  /*20c0*/  USEL UR7, UR7, URZ, UP1 ;  /* 0x0000003f07077287 */ /* 0x000fe40008800000 */
[----:B------:R-:W-:Y:S01]  /*20d0*/  LOP3.LUT R5, R5, UR8, RZ, 0x3c, !PT ;  /* 0x0000000805057c12 */ /* 0x000fe2000f8e3cff */
[----:B------:R-:W-:Y:S09]  /*20e0*/  @P1 BRA `(.L_x_31) ;  /* 0xfffffff800b01947 */ /* 0x000ff2000383ffff */
.L_x_24:
[----:B------:R-:W4:Y:S02]  /*20f0*/  LDC R0, c[0x0][0x28c] ;  /* 0x0000a300ff007b82 */ /* 0x000f240000000800 */
[----:B----4-:R-:W-:-:S13]  /*2100*/  ISETP.GE.AND P1, PT, R0, 0x1, PT ;  /* 0x000000010000780c */ /* 0x010fda0003f26270 */
[----:B------:R-:W-:Y:S05]  /*2110*/  @!P1 BRA `(.L_x_32) ;  /* 0x0000000000349947 */ /* 0x000fea0003800000 */
[----:B------:R-:W-:Y:S05]  /*2120*/  @!P0 BRA `(.L_x_33) ;  /* 0x0000000000048947 */ /* 0x000fea0003800000 */
[----:B------:R-:W-:Y:S01]  /*2130*/  BPT.TRAP 0x1 ;  /* 0x000000040000795c */ /* 0x000fe20000300000 */
.L_x_33:
[----:B------:R-:W-:Y:S01]  /*2140*/  UISETP.LT.AND UP0, UPT, UR50, 0x1, UPT ;  /* 0x000000013200788c */ /* 0x000fe2000bf01270 */
[----:B------:R-:W-:-:S03]  /*2150*/  ISETP.GT.U32.AND P0, PT, R22, 0x1, PT ;  /* 0x000000011600780c */ /* 0x000fc60003f04070 */
[----:B------:R-:W-:-:S04]  /*2160*/  USEL UR4, UR50, 0x1, UP0 ;  /* 0x0000000132047887 */ /* 0x000fc80008000000 */
[----:B------:R-:W-:-:S04]  /*2170*/  UIADD3 UR4, UR49, UR50, -UR4 ;  /* 0x0000003231047290 */ /* 0x000fc8000fffe804 */
[----:B------:R-:W-:-:S04]  /*2180*/  USHF.L.U32 UR4, UR4, 0x3, URZ ;  /* 0x0000000304047899 */ /* 0x000fc8000800063f */
[----:B------:R-:W-:-:S04]  /*2190*/  ULOP3.LUT UR4, UR4, 0x18, URZ, 0xc0, !UPT ;  /* 0x0000001804047892 */ /* 0x000fc8000f8ec03f */
[----:B------:R-:W-:-:S04]  /*21a0*/  UIADD3 UR4, UR52, 0x20, UR4 ;  /* 0x0000002034047890 */ /* 0x000fc8000fffe004 */
[----:B------:R-:W-:-:S09]  /*21b0*/  UPRMT UR4, URZ, 0x654, UR4 ;  /* 0x000006543f047896 */ /* 0x000fd20008000004 */
[----:B------:R-:W-:Y:S01]  /*21c0*/  SYNCS.ARRIVE.TRANS64.RED.A1T0 RZ, [UR4], RZ ;  /* 0x000000ffffff79a7 */ /* 0x000fe20008100404 */
[----:B------:R-:W-:Y:S05]  /*21d0*/  @P0 BRA `(.L_x_32) ;  /* 0x0000000000040947 */ /* 0x000fea0003800000 */
[----:B------:R-:W-:Y:S01]  /*21e0*/  BPT.TRAP 0x1 ;  /* 0x000000040000795c */ /* 0x000fe20000300000 */
.L_x_32:
[----:B------:R-:W-:Y:S01]  /*21f0*/  UIADD3 UR4, UR52, 0x200, URZ ;  /* 0x0000020034047890 */ /* 0x000fe2000fffe03f */
[----:B------:R-:W-:Y:S02]  /*2200*/  R2UR UR46, R23 ;  /* 0x00000000172e72ca */ /* 0x000fe400000e0000 */
[----:B------:R-:W-:Y:S01]  /*2210*/  R2UR UR45, R92 ;  /* 0x000000005c2d72ca */ /* 0x000fe200000e0000 */
[----:B------:R-:W-:-:S06]  /*2220*/  ULOP3.LUT UP0, URZ, UR4, 0x1bf, URZ, 0xc0, !UPT ;  /* 0x000001bf043f7892 */ /* 0x000fcc000f80c03f */
[----:B------:R-:W-:-:S04]  /*2230*/  PLOP3.LUT P0, PT, PT, PT, UP0, 0x80, 0x0 ;  /* 0x000000000000781c */ /* 0x000fc80003f0f008 */
[----:B------:R-:W-:Y:S02]  /*2240*/  USHF.L.U32 UR46, UR46, 0x8, URZ ;  /* 0x000000082e2e7899 */ /* 0x000fe4000800063f */
[----:B------:R-:W-:-:S07]  /*2250*/  USHF.L.U32 UR45, UR45, 0x6, URZ ;  /* 0x000000062d2d7899 */ /* 0x000fce000800063f */
[----:B------:R-:W-:Y:S05]  /*2260*/  @!P0 BRA `(.L_x_34) ;  /* 0x00000000007c8947 */ /* 0x000fea0003800000 */
[----:B------:R-:W-:Y:S01]  /*2270*/  MOV R23, 0x0 ;  /* 0x0000000000177802 */ /* 0x000fe20000000f00 */
[----:B------:R-:W-:Y:S01]  /*2280*/  ULDC.64 UR4, c[0x4][0x80] ;  /* 0x0100200000047ab9 */ /* 0x000fe20000000a00 */
[----:B------:R-:W-:Y:S01]  /*2290*/  ULDC.64 UR6, c[0x4][0x10] ;  /* 0x0100040000067ab9 */ /* 0x000fe20000000a00 */
[----:B--23--:R-:W-:Y:S01]  /*22a0*/  IMAD.U32 R4, RZ, RZ, UR4 ;  /* 0x00000004ff047e24 */ /* 0x00cfe2000f8e00ff */
        /* <DEDUP_REMOVED lines=12> */
.L_x_35:
[----:B------:R1:W2:Y:S01]  /*2370*/  LDC.64 R14, c[0x4][R23] ;  /* 0x01000000170e7b82 */ /* 0x0002a20000000a00 */
[----:B------:R-:W-:Y:S01]  /*2380*/  ULDC.64 UR4, c[0x4][0x80] ;  /* 0x0100200000047ab9 */ /* 0x000fe20000000a00 */
[----:B------:R-:W-:Y:S01]  /*2390*/  ULDC.64 UR6, c[0x4][0x10] ;  /* 0x0100040000067ab9 */ /* 0x000fe20000000a00 */
[----:B------:R-:W-:Y:S02]  /*23a0*/  IMAD.U32 R4, RZ, RZ, UR4 ;  /* 0x00000004ff047e24 */ /* 0x000fe4000f8e00ff */
        /* <DEDUP_REMOVED lines=8> */
[----:B-1----:R-:W-:-:S07]  /*2430*/  IMAD.MOV.U32 R13, RZ, RZ, RZ ;  /* 0x000000ffff0d7224 */ /* 0x002fce00078e00ff */
[----:B------:R-:W-:-:S07]  /*2440*/  LEPC R20, `(.L_x_34) ;  /* 0x000000001014794e */ /* 0x000fce0000000000 */
[----:B--2---:R-:W-:Y:S05]  /*2450*/  CALL.ABS.NOINC R14 ;  /* 0x000000000e007343 */ /* 0x004fea0003c00000 */
.L_x_34:
[----:B------:R-:W-:Y:S02]  /*2460*/  ULDC.64 UR4, c[0x0][0x590] ;  /* 0x0001640000047ab9 */ /* 0x000fe40000000a00 */
[----:B------:R-:W-:Y:S02]  /*2470*/  IMAD.U32 R104, RZ, RZ, UR4 ;  /* 0x00000004ff687e24 */ /* 0x000fe4000f8e00ff */
[----:B------:R-:W-:-:S03]  /*2480*/  IMAD.U32 R106, RZ, RZ, UR5 ;  /* 0x00000005ff6a7e24 */ /* 0x000fc6000f8e00ff */
[----:B------:R-:W-:-:S04]  /*2490*/  ISETP.NE.U32.AND P2, PT, R104, RZ, PT ;  /* 0x000000ff6800720c */ /* 0x000fc80003f45070 */
[----:B------:R-:W-:-:S13]  /*24a0*/  ISETP.NE.AND.EX P2, PT, R106, RZ, PT, P2 ;  /* 0x000000ff6a00720c */ /* 0x000fda0003f45320 */
[----:B------:R-:W-:Y:S05]  /*24b0*/  @!P2 BRA `(.L_x_36) ;  /* 0x000000000034a947 */ /* 0x000fea0003800000 */
[----:B------:R-:W-:Y:S02]  /*24c0*/  ULDC.64 UR4, c[0x0][0x588] ;  /* 0x0001620000047ab9 */ /* 0x000fe40000000a00 */
[----:B------:R-:W-:-:S04]  /*24d0*/  ISETP.NE.U32.AND P0, PT, RZ, UR4, PT ;  /* 0x00000004ff007c0c */ /* 0x000fc8000bf05070 */
[----:B------:R-:W-:-:S13]  /*24e0*/  ISETP.NE.AND.EX P0, PT, RZ, UR5, PT, P0 ;  /* 0x00000005ff007c0c */ /* 0x000fda000bf05300 */
[----:B------:R-:W-:Y:S05]  /*24f0*/  @!P0 BRA `(.L_x_37) ;  /* 0x0000000000188947 */ /* 0x000fea0003800000 */
[----:B--23--:R-:W2:Y:S01]  /*2500*/  LDC.64 R4, c[0x0][0x588] ;  /* 0x00016200ff047b82 */ /* 0x00cea20000000a00 */
[----:B------:R-:W-:-:S04]  /*2510*/  IMAD R3, R104, UR47, RZ ;  /* 0x0000002f68037c24 */ /* 0x000fc8000f8e02ff */
[----:B--2---:R-:W-:-:S05]  /*2520*/  IMAD.WIDE R4, R3, 0x4, R4 ;  /* 0x0000000403047825 */ /* 0x004fca00078e0204 */
[----:B-----5:R4:W5:Y:S01]  /*2530*/  LDG.E R90, desc[UR40][R4.64] ;  /* 0x00000028045a7981 */ /* 0x020962000c1e1900 */
[----:B------:R-:W-:Y:S01]  /*2540*/  IMAD.MOV.U32 R88, RZ, RZ, 0x1 ;  /* 0x00000001ff587424 */ /* 0x000fe200078e00ff */
[----:B------:R-:W-:Y:S06]  /*2550*/  BRA `(.L_x_36) ;  /* 0x00000000000c7947 */ /* 0x000fec0003800000 */
.L_x_37:
[----:B------:R-:W-:Y:S01]  /*2560*/  ULDC UR4, c[0x0][0x580] ;  /* 0x0001600000047ab9 */ /* 0x000fe20000000800 */
[----:B------:R-:W-:Y:S02]  /*2570*/  IMAD.MOV.U32 R88, RZ, RZ, 0x1 ;  /* 0x00000001ff587424 */ /* 0x000fe400078e00ff */
[----:B-----5:R-:W-:-:S07]  /*2580*/  IMAD.U32 R90, RZ, RZ, UR4 ;  /* 0x00000004ff5a7e24 */ /* 0x020fce000f8e00ff */
.L_x_36:
[----:B------:R-:W1:Y:S02]  /*2590*/  LDC.64 R6, c[0x0][0x5b0] ;  /* 0x00016c00ff067b82 */ /* 0x000e640000000a00 */
[----:B-1----:R-:W-:-:S04]  /*25a0*/  ISETP.NE.U32.AND P0, PT, R6, RZ, PT ;  /* 0x000000ff0600720c */ /* 0x002fc80003f05070 */
[----:B------:R-:W-:-:S13]  /*25b0*/  ISETP.NE.AND.EX P0, PT, R7, RZ, PT, P0 ;  /* 0x000000ff0700720c */ /* 0x000fda0003f05300 */
[----:B------:R-:W-:Y:S05]  /*25c0*/  @!P0 BRA `(.L_x_38) ;  /* 0x00000000002c8947 */ /* 0x000fea0003800000 */
[----:B------:R-:W-:Y:S02]  /*25d0*/  ULDC.64 UR4, c[0x0][0x5a8] ;  /* 0x00016a0000047ab9 */ /* 0x000fe40000000a00 */
[----:B------:R-:W-:-:S04]  /*25e0*/  ISETP.NE.U32.AND P0, PT, RZ, UR4, PT ;  /* 0x00000004ff007c0c */ /* 0x000fc8000bf05070 */
[----:B------:R-:W-:-:S13]  /*25f0*/  ISETP.NE.AND.EX P0, PT, RZ, UR5, PT, P0 ;  /* 0x00000005ff007c0c */ /* 0x000fda000bf05300 */
[----:B------:R-:W-:Y:S05]  /*2600*/  @!P0 BRA `(.L_x_39) ;  /* 0x0000000000148947 */ /* 0x000fea0003800000 */
[----:B--234-:R-:W1:Y:S01]  /*2610*/  LDC.64 R4, c[0x0][0x5a8] ;  /* 0x00016a00ff047b82 */ /* 0x01ce620000000a00 */
[----:B------:R-:W-:-:S04]  /*2620*/  IMAD R3, R6, UR47, RZ ;  /* 0x0000002f06037c24 */ /* 0x000fc8000f8e02ff */
[----:B-1----:R-:W-:-:S05]  /*2630*/  IMAD.WIDE R4, R3, 0x4, R4 ;  /* 0x0000000403047825 */ /* 0x002fca00078e0204 */
[----:B-----5:R1:W5:Y:S01]  /*2640*/  LDG.E R91, desc[UR40][R4.64] ;  /* 0x00000028045b7981 */ /* 0x020362000c1e1900 */
[----:B------:R-:W-:Y:S05]  /*2650*/  BRA `(.L_x_38) ;  /* 0x0000000000087947 */ /* 0x000fea0003800000 */
.L_x_39:
[----:B------:R-:W-:Y:S02]  /*2660*/  ULDC UR4, c[0x0][0x5a0] ;  /* 0x0001680000047ab9 */ /* 0x000fe40000000800 */
[----:B-----5:R-:W-:-:S07]  /*2670*/  IMAD.U32 R91, RZ, RZ, UR4 ;  /* 0x00000004ff5b7e24 */ /* 0x020fce000f8e00ff */
.L_x_38:
[----:B------:R-:W-:Y:S01]  /*2680*/  ULDC.64 UR4, c[0x0][0x588] ;  /* 0x0001620000047ab9 */ /* 0x000fe20000000a00 */
[----:B------:R-:W-:Y:S01]  /*2690*/  ISETP.NE.U32.AND P1, PT, R104, RZ, PT ;  /* 0x000000ff6800720c */ /* 0x000fe20003f25070 */
[----:B------:R-:W-:Y:S02]  /*26a0*/  UISETP.NE.U32.AND UP0, UPT, UR4, URZ, UPT ;  /* 0x0000003f0400728c */ /* 0x000fe4000bf05070 */
[----:B------:R-:W-:Y:S02]  /*26b0*/  ISETP.NE.U32.AND P3, PT, RZ, UR4, PT ;  /* 0x00000004ff007c0c */ /* 0x000fe4000bf65070 */
[----:B------:R-:W-:Y:S01]  /*26c0*/  ISETP.NE.AND.EX P5, PT, R106, RZ, PT, P1 ;  /* 0x000000ff6a00720c */ /* 0x000fe20003fa5310 */
[----:B------:R-:W-:Y:S02]  /*26d0*/  UISETP.NE.AND.EX UP0, UPT, UR5, URZ, UPT, UP0 ;  /* 0x0000003f0500728c */ /* 0x000fe4000bf05300 */
[----:B------:R-:W-:Y:S02]  /*26e0*/  ISETP.NE.AND.EX P3, PT, RZ, UR5, PT, P3 ;  /* 0x00000005ff007c0c */ /* 0x000fe4000bf65330 */
[----:B------:R-:W-:-:S02]  /*26f0*/  PLOP3.LUT P0, PT, PT, PT, PT, 0x8, 0x0 ;  /* 0x000000000000781c */ /* 0x000fc40003f0e170 */
[----:B------:R-:W-:-:S04]  /*2700*/  PLOP3.LUT P4, PT, PT, PT, UP0, 0x80, 0x0 ;  /* 0x000000000000781c */ /* 0x000fc80003f8f008 */
[----:B------:R-:W-:-:S05]  /*2710*/  PLOP3.LUT P4, PT, P4, PT, PT, 0x8, 0x0 ;  /* 0x000000000000781c */ /* 0x000fca000278e170 */
[----:B------:R-:W-:Y:S08]  /*2720*/  @P3 BRA P5, `(.L_x_40) ;  /* 0x0000000000243947 */ /* 0x000ff00002800000 */
[----:B------:R-:W-:Y:S04]  /*2730*/  BSSY B0, `(.L_x_40) ;  /* 0x0000008000007945 */ /* 0x000fe80003800000 */
[----:B------:R-:W-:Y:S05]  /*2740*/  @!P2 BRA `(.L_x_41) ;  /* 0x000000000014a947 */ /* 0x000fea0003800000 */
[----:B------:R-:W-:Y:S02]  /*2750*/  LOP3.LUT P3, RZ, R88, 0xff, RZ, 0xc0, !PT ;  /* 0x000000ff58ff7812 */ /* 0x000fe4000786c0ff */
[----:B------:R-:W-:-:S11]  /*2760*/  PLOP3.LUT P0, PT, P4, PT, PT, 0x80, 0x0 ;  /* 0x000000000000781c */ /* 0x000fd6000270f070 */
[----:B------:R-:W-:Y:S05]  /*2770*/  @!P3 BRA `(.L_x_42) ;  /* 0x00000000000cb947 */ /* 0x000fea0003800000 */
[----:B-----5:R-:W-:Y:S01]  /*2780*/  FSETP.EQ.AND P0, PT, R90, RZ, PT ;  /* 0x000000ff5a00720b */ /* 0x020fe20003f02000 */
[----:B------:R-:W-:-:S12]  /*2790*/  BRA `(.L_x_42) ;  /* 0x0000000000047947 */ /* 0x000fd80003800000 */
.L_x_41:
[----:B-----5:R-:W-:-:S13]  /*27a0*/  FSETP.EQ.AND P0, PT, R90, RZ, PT ;  /* 0x000000ff5a00720b */ /* 0x020fda0003f02000 */
.L_x_42:
[----:B------:R-:W-:Y:S05]  /*27b0*/  BSYNC B0 ;  /* 0x0000000000007941 */ /* 0x000fea0003800000 */
.L_x_40:
[----:B------:R-:W-:Y:S04]  /*27c0*/  BSSY B0, `(.L_x_43) ;  /* 0x0000007000007945 */ /* 0x000fe80003800000 */
[----:B------:R-:W-:Y:S05]  /*27d0*/  @!P2 BRA `(.L_x_44) ;  /* 0x000000000010a947 */ /* 0x000fea0003800000 */
[----:B------:R-:W-:-:S13]  /*27e0*/  LOP3.LUT P2, RZ, R88, 0xff, RZ, 0xc0, !PT ;  /* 0x000000ff58ff7812 */ /* 0x000fda000784c0ff */
[----:B------:R-:W-:Y:S05]  /*27f0*/  @!P2 BRA `(.L_x_45) ;  /* 0x00000000000ca947 */ /* 0x000fea0003800000 */
[----:B-----5:R-:W-:Y:S01]  /*2800*/  FSETP.EQ.AND P4, PT, R90, RZ, PT ;  /* 0x000000ff5a00720b */ /* 0x020fe20003f82000 */
[----:B------:R-:W-:-:S12]  /*2810*/  BRA `(.L_x_45) ;  /* 0x0000000000047947 */ /* 0x000fd80003800000 */
.L_x_44:
[----:B-----5:R-:W-:-:S13]  /*2820*/  FSETP.EQ.AND P4, PT, R90, RZ, PT ;  /* 0x000000ff5a00720b */ /* 0x020fda0003f82000 */
.L_x_45:
[----:B------:R-:W-:Y:S05]  /*2830*/  BSYNC B0 ;  /* 0x0000000000007941 */ /* 0x000fea0003800000 */
.L_x_43:
[----:B------:R-:W-:Y:S01]  /*2840*/  BSSY B0, `(.L_x_46) ;  /* 0x0000029000007945 */ /* 0x000fe20003800000 */
[----:B------:R-:W-:Y:S01]  /*2850*/  LOP3.LUT R89, R89, 0x1, RZ, 0x3c, !PT ;  /* 0x0000000159597812 */ /* 0x000fe200078e3cff */
[----:B------:R-:W-:Y:S01]  /*2860*/  IMAD.MOV.U32 R0, RZ, RZ, RZ ;  /* 0x000000ffff007224 */ /* 0x000fe200078e00ff */
[----:B------:R-:W-:Y:S02]  /*2870*/  CS2R R6, SRZ ;  /* 0x0000000000067805 */ /* 0x000fe4000001ff00 */
[----:B-1234-:R-:W-:Y:S02]  /*2880*/  CS2R R4, SRZ ;  /* 0x0000000000047805 */ /* 0x01efe4000001ff00 */
[----:B------:R-:W-:Y:S02]  /*2890*/  CS2R R10, SRZ ;  /* 0x00000000000a7805 */ /* 0x000fe4000001ff00 */
[----:B------:R-:W-:Y:S01]  /*28a0*/  CS2R R8, SRZ ;  /* 0x0000000000087805 */ /* 0x000fe2000001ff00 */
[----:B------:R-:W-:Y:S06]  /*28b0*/  @P0 BRA `(.L_x_47) ;  /* 0x0000000000840947 */ /* 0x000fec0003800000 */
[----:B------:R-:W-:-:S13]  /*28c0*/  ISETP.NE.AND P2, PT, R102, 0x3, PT ;  /* 0x000000036600780c */ /* 0x000fda0003f45270 */
[----:B------:R-:W-:Y:S05]  /*28d0*/  @!P2 BRA `(.L_x_48) ;  /* 0x000000000004a947 */ /* 0x000fea0003800000 */
[----:B------:R-:W-:Y:S01]  /*28e0*/  BPT.TRAP 0x1 ;  /* 0x000000040000795c */ /* 0x000fe20000300000 */
.L_x_48:
[----:B------:R-:W-:Y:S01]  /*28f0*/  SHF.L.U32 R3, R89, 0x1f, RZ ;  /* 0x0000001f59037819 */ /* 0x000fe200000006ff */
[----:B------:R-:W-:Y:S01]  /*2900*/  BSSY B1, `(.L_x_49) ;  /* 0x0000005000017945 */ /* 0x000fe20003800000 */
[----:B------:R-:W-:Y:S02]  /*2910*/  IMAD.MOV.U32 R0, RZ, RZ, 0x1 ;  /* 0x00000001ff007424 */ /* 0x000fe400078e00ff */
[----:B------:R-:W1:Y:S01]  /*2920*/  SYNCS.PHASECHK.TRANS64.TRYWAIT P2, [UR52+0x40], R3 ;  /* 0x00004003ff0075a7 */ /* 0x000e620008040174 */
[----:B------:R-:W-:Y:S01]  /*2930*/  IMAD.MOV.U32 R6, RZ, RZ, RZ ;  /* 0x000000ffff067224 */ /* 0x000fe200078e00ff */
[----:B-1----:R-:W-:Y:S06]  /*2940*/  @!P2 BRA `(.L_x_50) ;  /* 0x000000500030a947 */ /* 0x002fec0003800000 */
.L_x_166:
[----:B------:R-:W-:Y:S05]  /*2950*/  BSYNC B1 ;  /* 0x0000000000017941 */ /* 0x000fea0003800000 */
.L_x_49:
[----:B-1----:R-:W-:Y:S02]  /*2960*/  CS2R R4, SRZ ;  /* 0x0000000000047805 */ /* 0x002fe4000001ff00 */
[----:B------:R-:W-:Y:S02]  /*2970*/  CS2R R10, SRZ ;  /* 0x00000000000a7805 */ /* 0x000fe4000001ff00 */
[----:B------:R-:W-:Y:S01]  /*2980*/  CS2R R8, SRZ ;  /* 0x0000000000087805 */ /* 0x000fe2000001ff00 */
[----:B------:R-:W-:Y:S06]  /*2990*/  @P4 BRA `(.L_x_47) ;  /* 0x00000000004c4947 */ /* 0x000fec0003800000 */
[C---:B------:R-:W-:Y:S01]  /*29a0*/  IMAD.SHL.U32 R3, R18.reuse, 0x10, RZ ;  /* 0x0000001012037824 */ /* 0x040fe200078e00ff */
[----:B------:R-:W-:Y:S01]  /*29b0*/  SHF.R.U32.HI R6, RZ, 0x1, R18 ;  /* 0x00000001ff067819 */ /* 0x000fe20000011612 */
[C---:B------:R-:W-:Y:S01]  /*29c0*/  IMAD.SHL.U32 R4, R18.reuse, 0x20, RZ ;  /* 0x0000002012047824 */ /* 0x040fe200078e00ff */
[C---:B------:R-:W-:Y:S01]  /*29d0*/  LOP3.LUT P2, RZ, R18.reuse, 0x4, RZ, 0xc0, !PT ;  /* 0x0000000412ff7812 */ /* 0x040fe2000784c0ff */
[----:B------:R-:W-:Y:S01]  /*29e0*/  IMAD.SHL.U32 R8, R18, 0x4, RZ ;  /* 0x0000000412087824 */ /* 0x000fe200078e00ff */
[----:B------:R-:W-:Y:S01]  /*29f0*/  LOP3.LUT R3, R3, 0xe00, RZ, 0xc0, !PT ;  /* 0x00000e0003037812 */ /* 0x000fe200078ec0ff */
[----:B------:R-:W-:Y:S05]  /*2a00*/  WARPSYNC.ALL ;  /* 0x0000000000007948 */ /* 0x000fea0003800000 */
[----:B------:R-:W-:-:S02]  /*2a10*/  LOP3.LUT R5, R4, 0xc0, RZ, 0xc0, !PT ;  /* 0x000000c004057812 */ /* 0x000fc400078ec0ff */
[----:B------:R-:W-:Y:S02]  /*2a20*/  LOP3.LUT R3, R3, 0x20, R4, 0xf8, !PT ;  /* 0x0000002003037812 */ /* 0x000fe400078ef804 */
[----:B------:R-:W-:Y:S02]  /*2a30*/  LOP3.LUT R5, R5, 0x8, R6, 0xf8, !PT ;  /* 0x0000000805057812 */ /* 0x000fe400078ef806 */
[----:B------:R-:W-:Y:S02]  /*2a40*/  LOP3.LUT R3, R3, 0x100, R4, 0xf8, !PT ;  /* 0x0000010003037812 */ /* 0x000fe400078ef804 */
[----:B------:R-:W-:-:S04]  /*2a50*/  LOP3.LUT R8, R5, 0x18, R8, 0x78, !PT ;  /* 0x0000001805087812 */ /* 0x000fc800078e7808 */
[----:B------:R-:W-:-:S04]  /*2a60*/  LOP3.LUT R3, R3, R8, RZ, 0xfc, !PT ;  /* 0x0000000803037212 */ /* 0x000fc800078efcff */
[----:B------:R-:W-:-:S05]  /*2a70*/  LEA R3, R3, UR52, 0x1 ;  /* 0x0000003403037c11 */ /* 0x000fca000f8e08ff */
[C---:B------:R-:W-:Y:S01]  /*2a80*/  VIADD R5, R3.reuse, 0x200 ;  /* 0x0000020003057836 */ /* 0x040fe20000000000 */
[----:B------:R1:W2:Y:S01]  /*2a90*/  LDSM.16.M88.4 R8, [R3+0x200] ;  /* 0x000200000308783b */ /* 0x0002a20000000200 */
[----:B------:R-:W-:Y:S02]  /*2aa0*/  VIADD R4, R3, 0x220 ;  /* 0x0000022003047836 */ /* 0x000fe40000000000 */
[----:B------:R-:W-:-:S06]  /*2ab0*/  @P2 VIADD R4, R5, 0xffffffe0 ;  /* 0xffffffe005042836 */ /* 0x000fcc0000000000 */
[----:B-1----:R-:W3:Y:S02]  /*2ac0*/  LDSM.16.M88.4 R4, [R4] ;  /* 0x000000000404783b */ /* 0x002ee40000000200 */
.L_x_47:
[----:B------:R-:W-:Y:S05]  /*2ad0*/  BSYNC B0 ;  /* 0x0000000000007941 */ /* 0x000fea0003800000 */
.L_x_46:
[C---:B------:R-:W-:Y:S01]  /*2ae0*/  IMAD.SHL.U32 R3, R18.reuse, 0x10, RZ ;  /* 0x0000001012037824 */ /* 0x040fe200078e00ff */
[----:B------:R-:W-:Y:S01]  /*2af0*/  SHF.R.U32.HI R15, RZ, 0x1, R18 ;  /* 0x00000001ff0f7819 */ /* 0x000fe20000011612 */
[----:B------:R-:W-:Y:S01]  /*2b00*/  IMAD.SHL.U32 R12, R18, 0x20, RZ ;  /* 0x00000020120c7824 */ /* 0x000fe200078e00ff */
[----:B--2---:R-:W-:Y:S01]  /*2b10*/  LOP3.LUT R93, R10, 0xffff0000, RZ, 0xc0, !PT ;  /* 0xffff00000a5d7812 */ /* 0x004fe200078ec0ff */
[----:B------:R-:W-:Y:S01]  /*2b20*/  IMAD.SHL.U32 R97, R18, 0x4, RZ ;  /* 0x0000000412617824 */ /* 0x000fe200078e00ff */
[----:B------:R-:W-:Y:S01]  /*2b30*/  LOP3.LUT R3, R3, 0xe00, RZ, 0xc0, !PT ;  /* 0x00000e0003037812 */ /* 0x000fe200078ec0ff */
[----:B------:R-:W-:Y:S01]  /*2b40*/  IMAD.U32 R21, R9, 0x10000, RZ ;  /* 0x0001000009157824 */ /* 0x000fe200078e00ff */
[----:B------:R-:W-:Y:S01]  /*2b50*/  LOP3.LUT R14, R12, 0xc0, RZ, 0xc0, !PT ;  /* 0x000000c00c0e7812 */ /* 0x000fe200078ec0ff */
[----:B------:R-:W-:Y:S01]  /*2b60*/  IMAD.U32 R13, R8, 0x10000, RZ ;  /* 0x00010000080d7824 */ /* 0x000fe200078e00ff */
[--C-:B------:R-:W-:Y:S01]  /*2b70*/  LOP3.LUT R3, R3, 0x20, R12.reuse, 0xf8, !PT ;  /* 0x0000002003037812 */ /* 0x100fe200078ef80c */
[----:B------:R-:W-:Y:S01]  /*2b80*/  IMAD.U32 R23, R10, 0x10000, RZ ;  /* 0x000100000a177824 */ /* 0x000fe200078e00ff */
[----:B------:R-:W-:Y:S01]  /*2b90*/  LOP3.LUT R14, R14, 0x8, R15, 0xf8, !PT ;  /* 0x000000080e0e7812 */ /* 0x000fe200078ef80f */
[----:B-----5:R-:W-:Y:S01]  /*2ba0*/  FMUL R94, R90, R93 ;  /* 0x0000005d5a5e7220 */ /* 0x020fe20000400000 */
[----:B------:R-:W-:Y:S01]  /*2bb0*/  LOP3.LUT R12, R3, 0x100, R12, 0xf8, !PT ;  /* 0x00000100030c7812 */ /* 0x000fe200078ef80c */
[----:B------:R-:W-:Y:S01]  /*2bc0*/  IMAD.U32 R95, R11, 0x10000, RZ ;  /* 0x000100000b5f7824 */ /* 0x000fe200078e00ff */
[----:B------:R-:W-:Y:S01]  /*2bd0*/  LOP3.LUT R3, R18, 0xff, RZ, 0xc0, !PT ;  /* 0x000000ff12037812 */ /* 0x000fe200078ec0ff */
[----:B---3--:R-:W-:Y:S01]  /*2be0*/  IMAD.U32 R101, R5, 0x10000, RZ ;  /* 0x0001000005657824 */ /* 0x008fe200078e00ff */
[----:B------:R-:W-:Y:S01]  /*2bf0*/  LOP3.LUT R113, R14, 0x18, R97, 0x78, !PT ;  /* 0x000000180e717812 */ /* 0x000fe200078e7861 */
[----:B------:R-:W-:Y:S01]  /*2c00*/  IMAD.U32 R105, R6, 0x10000, RZ ;  /* 0x0001000006697824 */ /* 0x000fe200078e00ff */
[----:B------:R-:W-:Y:S01]  /*2c10*/  LOP3.LUT R15, R8, 0xffff0000, RZ, 0xc0, !PT ;  /* 0xffff0000080f7812 */ /* 0x000fe200078ec0ff */
[----:B------:R-:W-:Y:S01]  /*2c20*/  VIADD R3, R3, 0x1f ;  /* 0x0000001f03037836 */ /* 0x000fe20000000000 */
[----:B------:R-:W-:Y:S01]  /*2c30*/  LOP3.LUT R9, R9, 0xffff0000, RZ, 0xc0, !PT ;  /* 0xffff000009097812 */ /* 0x000fe200078ec0ff */
[----:B------:R-:W-:Y:S01]  /*2c40*/  FFMA R61, R91, R61, R94 ;  /* 0x0000003d5b3d7223 */ /* 0x000fe2000000005e */
[----:B------:R-:W-:Y:S01]  /*2c50*/  LOP3.LUT R103, R5, 0xffff0000, RZ, 0xc0, !PT ;  /* 0xffff000005677812 */ /* 0x000fe200078ec0ff */
[C---:B------:R-:W-:Y:S01]  /*2c60*/  FMUL R14, R90.reuse, R15 ;  /* 0x0000000f5a0e7220 */ /* 0x040fe20000400000 */
[----:B------:R-:W-:Y:S01]  /*2c70*/  ISETP.GT.U32.AND P2, PT, R3, 0x3e, PT ;  /* 0x0000003e0300780c */ /* 0x000fe20003f44070 */
[----:B------:R-:W-:Y:S01]  /*2c80*/  FMUL R92, R90, R9 ;  /* 0x000000095a5c7220 */ /* 0x000fe20000400000 */
[----:B------:R-:W-:Y:S01]  /*2c90*/  LOP3.LUT R3, R12, R113, RZ, 0xfc, !PT ;  /* 0x000000710c037212 */ /* 0x000fe200078efcff */
[C---:B------:R-:W-:Y:S01]  /*2ca0*/  FMUL R12, R90.reuse, R13 ;  /* 0x0000000d5a0c7220 */ /* 0x040fe20000400000 */
[C---:B------:R-:W-:Y:S01]  /*2cb0*/  FMUL R13, R90.reuse, R21 ;  /* 0x000000155a0d7220 */ /* 0x040fe20000400000 */
[----:B------:R-:W-:Y:S01]  /*2cc0*/  FMUL R15, R90, R23 ;  /* 0x000000175a0f7220 */ /* 0x000fe20000400000 */
[----:B------:R-:W-:Y:S01]  /*2cd0*/  LOP3.LUT R107, R6, 0xffff0000, RZ, 0xc0, !PT ;  /* 0xffff0000066b7812 */ /* 0x000fe200078ec0ff */
[C---:B------:R-:W-:Y:S01]  /*2ce0*/  FFMA R6, R91.reuse, R59, R92 ;  /* 0x0000003b5b067223 */ /* 0x040fe2000000005c */
[----:B------:R-:W-:Y:S01]  /*2cf0*/  FFMA R5, R91, R58, R13 ;  /* 0x0000003a5b057223 */ /* 0x000fe2000000000d */
[----:B------:R-:W-:Y:S01]  /*2d00*/  LOP3.LUT R11, R11, 0xffff0000, RZ, 0xc0, !PT ;  /* 0xffff00000b0b7812 */ /* 0x000fe200078ec0ff */
[----:B------:R-:W-:Y:S01]  /*2d10*/  FFMA R60, R91, R60, R15 ;  /* 0x0000003c5b3c7223 */ /* 0x000fe2000000000f */
[----:B------:R-:W-:Y:S01]  /*2d20*/  LOP3.LUT R99, R4, 0xffff0000, RZ, 0xc0, !PT ;  /* 0xffff000004637812 */ /* 0x000fe200078ec0ff */
[----:B------:R-:W-:Y:S01]  /*2d30*/  FMUL R95, R90, R95 ;  /* 0x0000005f5a5f7220 */ /* 0x000fe20000400000 */
[C---:B------:R-:W-:Y:S01]  /*2d40*/  LOP3.LUT R111, R7.reuse, 0xffff0000, RZ, 0xc0, !PT ;  /* 0xffff0000076f7812 */ /* 0x040fe200078ec0ff */
[----:B------:R-:W-:Y:S01]  /*2d50*/  IMAD.U32 R97, R4, 0x10000, RZ ;  /* 0x0001000004617824 */ /* 0x000fe200078e00ff */
[----:B------:R-:W-:Y:S01]  /*2d60*/  F2FP.RELU.BF16.F32.PACK_AB R5, R6, R5 ;  /* 0x000000050605723e */ /* 0x000fe200000018ff */
[----:B------:R-:W-:-:S02]  /*2d70*/  IMAD.U32 R109, R7, 0x10000, RZ ;  /* 0x00010000076d7824 */ /* 0x000fc400078e00ff */
[C---:B------:R-:W-:Y:S01]  /*2d80*/  FMUL R96, R90.reuse, R11 ;  /* 0x0000000b5a607220 */ /* 0x040fe20000400000 */
[----:B------:R-:W-:Y:S01]  /*2d90*/  FFMA R7, R91, R62, R95 ;  /* 0x0000003e5b077223 */ /* 0x000fe2000000005f */
[----:B------:R-:W-:Y:S01]  /*2da0*/  F2FP.RELU.BF16.F32.PACK_AB R6, R61, R60 ;  /* 0x0000003c3d06723e */ /* 0x000fe200000018ff */
[----:B------:R-:W-:Y:S02]  /*2db0*/  IMAD.MOV.U32 R20, RZ, RZ, 0x20 ;  /* 0x00000020ff147424 */ /* 0x000fe400078e00ff */
[C---:B------:R-:W-:Y:S01]  /*2dc0*/  FMUL R101, R90.reuse, R101 ;  /* 0x000000655a657220 */ /* 0x040fe20000400000 */
[C---:B------:R-:W-:Y:S01]  /*2dd0*/  FMUL R58, R90.reuse, R103 ;  /* 0x000000675a3a7220 */ /* 0x040fe20000400000 */
[C---:B------:R-:W-:Y:S01]  /*2de0*/  FMUL R97, R90.reuse, R97 ;  /* 0x000000615a617220 */ /* 0x040fe20000400000 */
[----:B------:R-:W-:Y:S01]  /*2df0*/  FMUL R98, R90, R99 ;  /* 0x000000635a627220 */ /* 0x000fe20000400000 */
[----:B------:R-:W-:Y:S01]  /*2e00*/  LOP3.LUT P3, RZ, R18, 0x4, RZ, 0xc0, !PT ;  /* 0x0000000412ff7812 */ /* 0x000fe2000786c0ff */
[C---:B------:R-:W-:Y:S01]  /*2e10*/  FMUL R105, R90.reuse, R105 ;  /* 0x000000695a697220 */ /* 0x040fe20000400000 */
[C---:B------:R-:W-:Y:S01]  /*2e20*/  FMUL R60, R90.reuse, R107 ;  /* 0x0000006b5a3c7220 */ /* 0x040fe20000400000 */
[C---:B------:R-:W-:Y:S01]  /*2e30*/  FMUL R109, R90.reuse, R109 ;  /* 0x0000006d5a6d7220 */ /* 0x040fe20000400000 */
[----:B------:R-:W-:Y:S01]  /*2e40*/  FMUL R62, R90, R111 ;  /* 0x0000006f5a3e7220 */ /* 0x000fe20000400000 */
[----:B------:R-:W-:Y:S01]  /*2e50*/  LEA R3, R3, UR52, 0x1 ;  /* 0x0000003403037c11 */ /* 0x000fe2000f8e08ff */
[C---:B------:R-:W-:Y:S01]  /*2e60*/  FFMA R4, R91.reuse, R56, R12 ;  /* 0x000000385b047223 */ /* 0x040fe2000000000c */
        /* <DEDUP_REMOVED lines=9> */
[----:B------:R-:W-:Y:S01]  /*2f00*/  FFMA R56, R91, R71, R62 ;  /* 0x000000475b387223 */ /* 0x000fe2000000003e */
[----:B------:R-:W-:Y:S01]  /*2f10*/  SEL R20, R20, 0xffffffe0, !P3 ;  /* 0xffffffe014147807 */ /* 0x000fe20005800000 */
[----:B------:R-:W-:Y:S01]  /*2f20*/  VIADD R63, R3, 0x200 ;  /* 0x00000200033f7836 */ /* 0x000fe20000000000 */
[----:B------:R-:W-:Y:S01]  /*2f30*/  F2FP.RELU.BF16.F32.PACK_AB R4, R57, R4 ;  /* 0x000000043904723e */ /* 0x000fe200000018ff */
[----:B------:R-:W-:Y:S05]  /*2f40*/  WARPSYNC.ALL ;  /* 0x0000000000007948 */ /* 0x000fea0003800000 */
[----:B------:R-:W-:Y:S01]  /*2f50*/  F2FP.RELU.BF16.F32.PACK_AB R7, R8, R7 ;  /* 0x000000070807723e */ /* 0x000fe200000018ff */
[----:B------:R-:W-:Y:S01]  /*2f60*/  IMAD.IADD R21, R63, 0x1, R20 ;  /* 0x000000013f157824 */ /* 0x000fe200078e0214 */
[----:B------:R-:W-:Y:S01]  /*2f70*/  F2FP.RELU.BF16.F32.PACK_AB R9, R10, R9 ;  /* 0x000000090a09723e */ /* 0x000fe200000018ff */
[----:B------:R-:W-:Y:S01]  /*2f80*/  BSSY B0, `(.L_x_51) ;  /* 0x0000014000007945 */ /* 0x000fe20003800000 */
[----:B------:R-:W-:Y:S01]  /*2f90*/  F2FP.RELU.BF16.F32.PACK_AB R8, R65, R64 ;  /* 0x000000404108723e */ /* 0x000fe200000018ff */
[----:B------:R1:W-:Y:S01]  /*2fa0*/  STSM.16.M88.4 [R3+0x200], R4 ;  /* 0x0002000403007844 */ /* 0x0003e20000000200 */
[----:B------:R-:W-:-:S02]  /*2fb0*/  F2FP.RELU.BF16.F32.PACK_AB R10, R69, R68 ;  /* 0x00000044450a723e */ /* 0x000fc400000018ff */
[----:B------:R-:W-:-:S05]  /*2fc0*/  F2FP.RELU.BF16.F32.PACK_AB R11, R56, R11 ;  /* 0x0000000b380b723e */ /* 0x000fca00000018ff */
[----:B------:R1:W-:Y:S01]  /*2fd0*/  STSM.16.M88.4 [R21], R8 ;  /* 0x0000000815007844 */ /* 0x0003e20000000200 */
[----:B------:R-:W-:Y:S01]  /*2fe0*/  @!PT LDS RZ, [RZ] ;  /* 0x00000000fffff984 */ /* 0x000fe20000000800 */
[----:B------:R-:W-:Y:S01]  /*2ff0*/  @!PT LDS RZ, [RZ] ;  /* 0x00000000fffff984 */ /* 0x000fe20000000800 */
[----:B------:R-:W-:Y:S01]  /*3000*/  @!PT LDS RZ, [RZ] ;  /* 0x00000000fffff984 */ /* 0x000fe20000000800 */
[----:B------:R-:W-:Y:S01]  /*3010*/  @!PT LDS RZ, [RZ] ;  /* 0x00000000fffff984 */ /* 0x000fe20000000800 */
[----:B------:R2:W-:Y:S06]  /*3020*/  MEMBAR.ALL.CTA ;  /* 0x0000000000007992 */ /* 0x0005ec0000008000 */
[----:B--2---:R-:W2:Y:S02]  /*3030*/  FENCE.VIEW.ASYNC.S ;  /* 0x00000000000073c6 */ /* 0x004ea40000000000 */
[----:B--2---:R-:W-:Y:S06]  /*3040*/  BAR.SYNC.DEFER_BLOCKING 0x1, 0x100 ;  /* 0x0044000000007b1d */ /* 0x004fec0000010000 */
[----:B------:R-:W-:Y:S05]  /*3050*/  @P2 BRA `(.L_x_52) ;  /* 0x0000000000182947 */ /* 0x000fea0003800000 */
[----:B------:R-:W-:Y:S02]  /*3060*/  UIADD3 UR4, UP0, UR54, 0x4f0, URZ ;  /* 0x000004f036047890 */ /* 0x000fe4000ff1e03f */
[----:B------:R-:W-:Y:S02]  /*3070*/  UIADD3 UR44, UR52, 0x200, URZ ;  /* 0x00000200342c7890 */ /* 0x000fe4000fffe03f */
[----:B------:R-:W-:-:S09]  /*3080*/  UIADD3.X UR5, URZ, UR55, URZ, UP0, !UPT ;  /* 0x000000373f057290 */ /* 0x000fd200087fe43f */
[----:B------:R2:W-:Y:S01]  /*3090*/  UTMASTG.3D [UR44], [UR4] ;  /* 0x0000002c040073b5 */ /* 0x0005e20008010000 */
[----:B------:R0:W-:Y:S01]  /*30a0*/  UTMACMDFLUSH ;  /* 0x00000000000079b7 */ /* 0x0001e20000000000 */
[----:B--2---:R-:W-:-:S04]  /*30b0*/  DEPBAR.LE SB0, 0x1 ;  /* 0x000080400000791a */ /* 0x004fc80000000000 */
.L_x_52:
[----:B------:R-:W-:Y:S05]  /*30c0*/  BSYNC B0 ;  /* 0x0000000000007941 */ /* 0x000fea0003800000 */
.L_x_51:
[----:B------:R-:W-:Y:S01]  /*30d0*/  BAR.SYNC.DEFER_BLOCKING 0x1, 0x100 ;  /* 0x0044000000007b1d */ /* 0x000fe20000010000 */
[----:B------:R-:W-:-:S13]  /*30e0*/  ISETP.NE.AND P5, PT, RZ, UR43, PT ;  /* 0x0000002bff007c0c */ /* 0x000fda000bfa5270 */
[----:B------:R-:W-:Y:S05]  /*30f0*/  @!P5 BRA `(.L_x_53) ;  /* 0x000000000034d947 */ /* 0x000fea0003800000 */
[----:B------:R-:W-:Y:S04]  /*3100*/  BSSY B0, `(.L_x_54) ;  /* 0x0000009000007945 */ /* 0x000fe80003800000 */
[----:B------:R-:W-:Y:S05]  /*3110*/  @P0 BRA `(.L_x_55) ;  /* 0x00000000001c0947 */ /* 0x000fea0003800000 */
[----:B------:R-:W-:-:S13]  /*3120*/  ISETP.NE.AND P5, PT, R102, 0x3, PT ;  /* 0x000000036600780c */ /* 0x000fda0003fa5270 */
[----:B------:R-:W-:Y:S05]  /*3130*/  @!P5 BRA `(.L_x_56) ;  /* 0x000000000004d947 */ /* 0x000fea0003800000 */
[----:B------:R-:W-:Y:S01]  /*3140*/  BPT.TRAP 0x1 ;  /* 0x000000040000795c */ /* 0x000fe20000300000 */
.L_x_56:
[----:B------:R-:W-:-:S04]  /*3150*/  ULEA UR4, UR42, UR52, 0x3 ;  /* 0x000000342a047291 */ /* 0x000fc8000f8e183f */
[----:B------:R-:W-:-:S04]  /*3160*/  UIADD3 UR4, UR4, 0x60, URZ ;  /* 0x0000006004047890 */ /* 0x000fc8000fffe03f */
[----:B------:R-:W-:-:S09]  /*3170*/  UPRMT UR4, UR51, 0x654, UR4 ;  /* 0x0000065433047896 */ /* 0x000fd20008000004 */
[----:B------:R-:W-:Y:S03]  /*3180*/  SYNCS.ARRIVE.TRANS64.RED.A1T0 RZ, [UR4], RZ ;  /* 0x000000ffffff79a7 */ /* 0x000fe60008100404 */
.L_x_55:
[----:B------:R-:W-:Y:S05]  /*3190*/  BSYNC B0 ;  /* 0x0000000000007941 */ /* 0x000fea0003800000 */
.L_x_54:
[----:B------:R-:W-:-:S04]  /*31a0*/  UIADD3 UR42, UR42, 0x1, URZ ;  /* 0x000000012a2a7890 */ /* 0x000fc8000fffe03f */
[----:B------:R-:W-:-:S04]  /*31b0*/  UISETP.NE.AND UP0, UPT, UR42, 0x4, UPT ;  /* 0x000000042a00788c */ /* 0x000fc8000bf05270 */
[----:B------:R-:W-:-:S12]  /*31c0*/  USEL UR42, UR42, URZ, UP0 ;  /* 0x0000003f2a2a7287 */ /* 0x000fd80008000000 */
.L_x_53:
[----:B------:R-:W-:Y:S04]  /*31d0*/  BSSY B0, `(.L_x_57) ;  /* 0x0000033000007945 */ /* 0x000fe80003800000 */
[----:B------:R-:W-:Y:S05]  /*31e0*/  @P0 BRA `(.L_x_58) ;  /* 0x0000000000c40947 */ /* 0x000fea0003800000 */
[----:B------:R-:W-:-:S13]  /*31f0*/  ISETP.NE.AND P5, PT, R102, 0x3, PT ;  /* 0x000000036600780c */ /* 0x000fda0003fa5270 */
[----:B------:R-:W-:Y:S05]  /*3200*/  @!P5 BRA `(.L_x_59) ;  /* 0x000000000004d947 */ /* 0x000fea0003800000 */
[----:B------:R-:W-:Y:S01]  /*3210*/  BPT.TRAP 0x1 ;  /* 0x000000040000795c */ /* 0x000fe20000300000 */
.L_x_59:
[----:B-1----:R-:W-:Y:S01]  /*3220*/  LEA R4, R0, UR52, 0x3 ;  /* 0x0000003400047c11 */ /* 0x002fe2000f8e18ff */
[----:B------:R-:W-:Y:S01]  /*3230*/  BSSY B1, `(.L_x_60) ;  /* 0x0000004000017945 */ /* 0x000fe20003800000 */
[----:B------:R-:W-:-:S04]  /*3240*/  SHF.L.U32 R5, R89, 0x1f, RZ ;  /* 0x0000001f59057819 */ /* 0x000fc800000006ff */
[----:B------:R-:W1:Y:S02]  /*3250*/  SYNCS.PHASECHK.TRANS64.TRYWAIT P5, [R4+URZ+0x40], R5 ;  /* 0x00004005040075a7 */ /* 0x000e6400080a017f */
[----:B-1----:R-:W-:Y:S05]  /*3260*/  @!P5 BRA `(.L_x_61) ;  /* 0x000000480000d947 */ /* 0x002fea0003800000 */
.L_x_167:
[----:B------:R-:W-:Y:S05]  /*3270*/  BSYNC B1 ;  /* 0x0000000000017941 */ /* 0x000fea0003800000 */
.L_x_60:
[----:B------:R-:W-:Y:S05]  /*3280*/  @P4 BRA `(.L_x_62) ;  /* 0x0000000000984947 */ /* 0x000fea0003800000 */
[----:B-1----:R-:W-:Y:S01]  /*3290*/  IMAD R4, R0, 0x2000, R63 ;  /* 0x0000200000047824 */ /* 0x002fe200078e023f */
[----:B------:R-:W-:Y:S05]  /*32a0*/  WARPSYNC.ALL ;  /* 0x0000000000007948 */ /* 0x000fea0003800000 */
[C---:B------:R-:W-:Y:S01]  /*32b0*/  VIADD R5, R4.reuse, 0x20 ;  /* 0x0000002004057836 */ /* 0x040fe20000000000 */
[----:B------:R-:W1:Y:S01]  /*32c0*/  LDSM.16.M88.4 R8, [R4] ;  /* 0x000000000408783b */ /* 0x000e620000000200 */
[----:B------:R-:W-:-:S05]  /*32d0*/  @P3 VIADD R5, R4, 0xffffffe0 ;  /* 0xffffffe004053836 */ /* 0x000fca0000000000 */
[----:B------:R-:W2:Y:S01]  /*32e0*/  LDSM.16.M88.4 R56, [R5] ;  /* 0x000000000538783b */ /* 0x000ea20000000200 */
[----:B-1----:R-:W-:Y:S01]  /*32f0*/  LOP3.LUT R13, R8, 0xffff0000, RZ, 0xc0, !PT ;  /* 0xffff0000080d7812 */ /* 0x002fe200078ec0ff */
[C---:B------:R-:W-:Y:S01]  /*3300*/  IMAD.U32 R15, R9.reuse, 0x10000, RZ ;  /* 0x00010000090f7824 */ /* 0x040fe200078e00ff */
[----:B------:R-:W-:Y:S01]  /*3310*/  LOP3.LUT R9, R9, 0xffff0000, RZ, 0xc0, !PT ;  /* 0xffff000009097812 */ /* 0x000fe200078ec0ff */
[C---:B------:R-:W-:Y:S01]  /*3320*/  IMAD.U32 R95, R11.reuse, 0x10000, RZ ;  /* 0x000100000b5f7824 */ /* 0x040fe200078e00ff */
[----:B------:R-:W-:Y:S01]  /*3330*/  LOP3.LUT R23, R10, 0xffff0000, RZ, 0xc0, !PT ;  /* 0xffff00000a177812 */ /* 0x000fe200078ec0ff */
[----:B------:R-:W-:Y:S01]  /*3340*/  IMAD.U32 R7, R8, 0x10000, RZ ;  /* 0x0001000008077824 */ /* 0x000fe200078e00ff */
[----:B------:R-:W-:Y:S01]  /*3350*/  LOP3.LUT R11, R11, 0xffff0000, RZ, 0xc0, !PT ;  /* 0xffff00000b0b7812 */ /* 0x000fe200078ec0ff */
[----:B--2---:R-:W-:Y:S01]  /*3360*/  IMAD.U32 R101, R57, 0x10000, RZ ;  /* 0x0001000039657824 */ /* 0x004fe200078e00ff */
[----:B------:R-:W-:Y:S01]  /*3370*/  LOP3.LUT R61, R56, 0xffff0000, RZ, 0xc0, !PT ;  /* 0xffff0000383d7812 */ /* 0x000fe200078ec0ff */
[----:B------:R-:W-:Y:S01]  /*3380*/  IMAD.U32 R109, R59, 0x10000, RZ ;  /* 0x000100003b6d7824 */ /* 0x000fe200078e00ff */
[----:B------:R-:W-:Y:S01]  /*3390*/  LOP3.LUT R57, R57, 0xffff0000, RZ, 0xc0, !PT ;  /* 0xffff000039397812 */ /* 0x000fe200078ec0ff */
[----:B------:R-:W-:Y:S01]  /*33a0*/  IMAD.U32 R21, R10, 0x10000, RZ ;  /* 0x000100000a157824 */ /* 0x000fe200078e00ff */
[----:B------:R-:W-:Y:S01]  /*33b0*/  LOP3.LUT R5, R58, 0xffff0000, RZ, 0xc0, !PT ;  /* 0xffff00003a057812 */ /* 0x000fe200078ec0ff */
[----:B------:R-:W-:Y:S01]  /*33c0*/  IMAD.U32 R97, R56, 0x10000, RZ ;  /* 0x0001000038617824 */ /* 0x000fe200078e00ff */
[----:B------:R-:W-:Y:S01]  /*33d0*/  LOP3.LUT R59, R59, 0xffff0000, RZ, 0xc0, !PT ;  /* 0xffff00003b3b7812 */ /* 0x000fe200078ec0ff */
[----:B------:R-:W-:-:S02]  /*33e0*/  IMAD.U32 R105, R58, 0x10000, RZ ;  /* 0x000100003a697824 */ /* 0x000fc400078e00ff */
[C---:B------:R-:W-:Y:S01]  /*33f0*/  FMUL R14, R90.reuse, R13 ;  /* 0x0000000d5a0e7220 */ /* 0x040fe20000400000 */
        /* <DEDUP_REMOVED lines=14> */
[----:B------:R-:W-:-:S07]  /*34e0*/  FMUL R62, R90, R59 ;  /* 0x0000003b5a3e7220 */ /* 0x000fce0000400000 */
.L_x_62:
[----:B------:R-:W-:-:S07]  /*34f0*/  VIADD R0, R0, 0x1 ;  /* 0x0000000100007836 */ /* 0x000fce0000000000 */
.L_x_58:
[----:B------:R-:W-:Y:S05]  /*3500*/  BSYNC B0 ;  /* 0x0000000000007941 */ /* 0x000fea0003800000 */
.L_x_57:
[C---:B-1----:R-:W-:Y:S01]  /*3510*/  FFMA R5, R91.reuse, R26, R13 ;  /* 0x0000001a5b057223 */ /* 0x042fe2000000000d */
        /* <DEDUP_REMOVED lines=15> */
[----:B------:R-:W-:Y:S01]  /*3610*/  F2FP.RELU.BF16.F32.PACK_AB R5, R6, R5 ;  /* 0x000000050605723e */ /* 0x000fe200000018ff */
[----:B------:R-:W-:Y:S05]  /*3620*/  WARPSYNC.ALL ;  /* 0x0000000000007948 */ /* 0x000fea0003800000 */
[----:B------:R-:W-:Y:S01]  /*3630*/  F2FP.RELU.BF16.F32.PACK_AB R32, R33, R32 ;  /* 0x000000202120723e */ /* 0x000fe200000018ff */
[----:B------:R-:W-:Y:S01]  /*3640*/  BSSY B0, `(.L_x_63) ;  /* 0x000001b000007945 */ /* 0x000fe20003800000 */
[----:B------:R-:W-:-:S02]  /*3650*/  F2FP.RELU.BF16.F32.PACK_AB R4, R25, R4 ;  /* 0x000000041904723e */ /* 0x000fc400000018ff */
[----:B------:R-:W-:Y:S02]  /*3660*/  F2FP.RELU.BF16.F32.PACK_AB R6, R29, R28 ;  /* 0x0000001c1d06723e */ /* 0x000fe400000018ff */
[----:B------:R-:W-:Y:S02]  /*3670*/  F2FP.RELU.BF16.F32.PACK_AB R7, R8, R7 ;  /* 0x000000070807723e */ /* 0x000fe400000018ff */
[----:B------:R-:W-:Y:S02]  /*3680*/  F2FP.RELU.BF16.F32.PACK_AB R33, R35, R34 ;  /* 0x000000222321723e */ /* 0x000fe400000018ff */
[----:B------:R-:W-:Y:S01]  /*3690*/  F2FP.RELU.BF16.F32.PACK_AB R34, R37, R36 ;  /* 0x000000242522723e */ /* 0x000fe200000018ff */
[----:B------:R1:W-:Y:S01]  /*36a0*/  STSM.16.M88.4 [R3+0x2200], R4 ;  /* 0x0022000403007844 */ /* 0x0003e20000000200 */
[----:B------:R-:W-:Y:S02]  /*36b0*/  F2FP.RELU.BF16.F32.PACK_AB R35, R39, R38 ;  /* 0x000000262723723e */ /* 0x000fe400000018ff */
[----:B------:R-:W-:-:S05]  /*36c0*/  IADD3 R8, R20, 0x2200, R3 ;  /* 0x0000220014087810 */ /* 0x000fca0007ffe003 */
        /* <DEDUP_REMOVED lines=11> */
[----:B------:R-:W-:Y:S02]  /*3780*/  UIADD3 UR4, UR52, 0x2200, URZ ;  /* 0x0000220034047890 */ /* 0x000fe4000fffe03f */
[----:B------:R-:W-:Y:S01]  /*3790*/  UIADD3.X UR9, URZ, UR55, URZ, UP0, !UPT ;  /* 0x000000373f097290 */ /* 0x000fe200087fe43f */
[----:B------:R-:W-:Y:S01]  /*37a0*/  UMOV UR5, UR45 ;  /* 0x0000002d00057c82 */ /* 0x000fe20008000000 */
[----:B------:R-:W-:-:S07]  /*37b0*/  UMOV UR7, UR47 ;  /* 0x0000002f00077c82 */ /* 0x000fce0008000000 */
[----:B------:R2:W-:Y:S01]  /*37c0*/  UTMASTG.3D [UR4], [UR8] ;  /* 0x00000004080073b5 */ /* 0x0005e20008010000 */
[----:B------:R0:W-:Y:S01]  /*37d0*/  UTMACMDFLUSH ;  /* 0x00000000000079b7 */ /* 0x0001e20000000000 */
[----:B--2---:R-:W-:-:S04]  /*37e0*/  DEPBAR.LE SB0, 0x1 ;  /* 0x000080400000791a */ /* 0x004fc80000000000 */
.L_x_64:
[----:B------:R-:W-:Y:S05]  /*37f0*/  BSYNC B0 ;  /* 0x0000000000007941 */ /* 0x000fea0003800000 */
.L_x_63:
[----:B------:R-:W-:Y:S06]  /*3800*/  BAR.SYNC.DEFER_BLOCKING 0x1, 0x100 ;  /* 0x0044000000007b1d */ /* 0x000fec0000010000 */
[----:B------:R-:W-:Y:S04]  /*3810*/  BSSY B0, `(.L_x_65) ;  /* 0x0000009000007945 */ /* 0x000fe80003800000 */
[----:B------:R-:W-:Y:S05]  /*3820*/  @P0 BRA `(.L_x_66) ;  /* 0x00000000001c0947 */ /* 0x000fea0003800000 */
[----:B------:R-:W-:-:S13]  /*3830*/  ISETP.NE.AND P5, PT, R102, 0x3, PT ;  /* 0x000000036600780c */ /* 0x000fda0003fa5270 */
[----:B------:R-:W-:Y:S05]  /*3840*/  @!P5 BRA `(.L_x_67) ;  /* 0x000000000004d947 */ /* 0x000fea0003800000 */
[----:B------:R-:W-:Y:S01]  /*3850*/  BPT.TRAP 0x1 ;  /* 0x000000040000795c */ /* 0x000fe20000300000 */
.L_x_67:
[----:B------:R-:W-:-:S04]  /*3860*/  ULEA UR4, UR42, UR52, 0x3 ;  /* 0x000000342a047291 */ /* 0x000fc8000f8e183f */
[----:B------:R-:W-:-:S04]  /*3870*/  UIADD3 UR4, UR4, 0x60, URZ ;  /* 0x0000006004047890 */ /* 0x000fc8000fffe03f */
[----:B------:R-:W-:-:S09]  /*3880*/  UPRMT UR4, UR51, 0x654, UR4 ;  /* 0x0000065433047896 */ /* 0x000fd20008000004 */
[----:B------:R-:W-:Y:S03]  /*3890*/  SYNCS.ARRIVE.TRANS64.RED.A1T0 RZ, [UR4], RZ ;  /* 0x000000ffffff79a7 */ /* 0x000fe60008100404 */
.L_x_66:
[----:B------:R-:W-:Y:S05]  /*38a0*/  BSYNC B0 ;  /* 0x0000000000007941 */ /* 0x000fea0003800000 */
.L_x_65:
[----:B------:R-:W-:Y:S01]  /*38b0*/  UIADD3 UR42, UR42, 0x1, URZ ;  /* 0x000000012a2a7890 */ /* 0x000fe2000fffe03f */
[----:B------:R-:W-:Y:S01]  /*38c0*/  BSSY B0, `(.L_x_68) ;  /* 0x000003a000007945 */ /* 0x000fe20003800000 */
[----:B-1----:R-:W-:Y:S02]  /*38d0*/  IMAD.MOV.U32 R4, RZ, RZ, R89 ;  /* 0x000000ffff047224 */ /* 0x002fe400078e0059 */
[----:B------:R-:W-:-:S04]  /*38e0*/  UISETP.NE.AND UP0, UPT, UR42, 0x4, UPT ;  /* 0x000000042a00788c */ /* 0x000fc8000bf05270 */
[----:B------:R-:W-:Y:S01]  /*38f0*/  USEL UR42, UR42, URZ, UP0 ;  /* 0x0000003f2a2a7287 */ /* 0x000fe20008000000 */
[----:B------:R-:W-:Y:S11]  /*3900*/  @P0 BRA `(.L_x_69) ;  /* 0x0000000000d40947 */ /* 0x000ff60003800000 */
[----:B------:R-:W-:-:S13]  /*3910*/  ISETP.NE.AND P5, PT, R102, 0x3, PT ;  /* 0x000000036600780c */ /* 0x000fda0003fa5270 */
[----:B------:R-:W-:Y:S05]  /*3920*/  @!P5 BRA `(.L_x_70) ;  /* 0x000000000004d947 */ /* 0x000fea0003800000 */
[----:B------:R-:W-:Y:S01]  /*3930*/  BPT.TRAP 0x1 ;  /* 0x000000040000795c */ /* 0x000fe20000300000 */
.L_x_70:
[C---:B------:R-:W-:Y:S01]  /*3940*/  LEA R4, R0.reuse, UR52, 0x3 ;  /* 0x0000003400047c11 */ /* 0x040fe2000f8e18ff */
[----:B------:R-:W-:Y:S01]  /*3950*/  BSSY B1, `(.L_x_71) ;  /* 0x0000005000017945 */ /* 0x000fe20003800000 */
[----:B------:R-:W-:Y:S01]  /*3960*/  SHF.L.U32 R5, R89, 0x1f, RZ ;  /* 0x0000001f59057819 */ /* 0x000fe200000006ff */
[----:B------:R-:W-:-:S03]  /*3970*/  VIADD R28, R0, 0x1 ;  /* 0x00000001001c7836 */ /* 0x000fc60000000000 */
[----:B------:R-:W1:Y:S02]  /*3980*/  SYNCS.PHASECHK.TRANS64.TRYWAIT P5, [R4+URZ+0x40], R5 ;  /* 0x00004005040075a7 */ /* 0x000e6400080a017f */
[----:B-1----:R-:W-:Y:S05]  /*3990*/  @!P5 BRA `(.L_x_72) ;  /* 0x000000400048d947 */ /* 0x002fea0003800000 */
.L_x_168:
[----:B------:R-:W-:Y:S05]  /*39a0*/  BSYNC B1 ;  /* 0x0000000000017941 */ /* 0x000fea0003800000 */
.L_x_71:
[----:B------:R-:W-:-:S04]  /*39b0*/  ISETP.NE.AND P5, PT, R28, 0x4, PT ;  /* 0x000000041c00780c */ /* 0x000fc80003fa5270 */
[----:B------:R-:W-:Y:S01]  /*39c0*/  SEL R8, RZ, 0x1, P5 ;  /* 0x00000001ff087807 */ /* 0x000fe20002800000 */
[----:B------:R-:W-:Y:S08]  /*39d0*/  @P4 BRA `(.L_x_73) ;  /* 0x0000000000984947 */ /* 0x000ff00003800000 */
[----:B------:R-:W-:Y:S01]  /*39e0*/  IMAD R10, R0, 0x2000, R63 ;  /* 0x00002000000a7824 */ /* 0x000fe200078e023f */
[----:B------:R-:W-:Y:S05]  /*39f0*/  WARPSYNC.ALL ;  /* 0x0000000000007948 */ /* 0x000fea0003800000 */
[C---:B------:R-:W-:Y:S01]  /*3a00*/  VIADD R0, R10.reuse, 0x20 ;  /* 0x000000200a007836 */ /* 0x040fe20000000000 */
[----:B-1----:R-:W1:Y:S01]  /*3a10*/  LDSM.16.M88.4 R4, [R10] ;  /* 0x000000000a04783b */ /* 0x002e620000000200 */
[----:B------:R-:W-:-:S05]  /*3a20*/  @P3 VIADD R0, R10, 0xffffffe0 ;  /* 0xffffffe00a003836 */ /* 0x000fca0000000000 */
[----:B------:R-:W2:Y:S01]  /*3a30*/  LDSM.16.M88.4 R24, [R0] ;  /* 0x000000000018783b */ /* 0x000ea20000000200 */
[----:B-1----:R-:W-:Y:S01]  /*3a40*/  IMAD.U32 R13, R5, 0x10000, RZ ;  /* 0x00010000050d7824 */ /* 0x002fe200078e00ff */
[C---:B------:R-:W-:Y:S01]  /*3a50*/  LOP3.LUT R11, R4.reuse, 0xffff0000, RZ, 0xc0, !PT ;  /* 0xffff0000040b7812 */ /* 0x040fe200078ec0ff */
[----:B------:R-:W-:Y:S01]  /*3a60*/  IMAD.U32 R95, R7, 0x10000, RZ ;  /* 0x00010000075f7824 */ /* 0x000fe200078e00ff */
        /* <DEDUP_REMOVED lines=10> */
[C---:B------:R-:W-:Y:S01]  /*3b10*/  LOP3.LUT R29, R26.reuse, 0xffff0000, RZ, 0xc0, !PT ;  /* 0xffff00001a1d7812 */ /* 0x040fe200078ec0ff */
[----:B------:R-:W-:Y:S01]  /*3b20*/  IMAD.U32 R105, R26, 0x10000, RZ ;  /* 0x000100001a697824 */ /* 0x000fe200078e00ff */
[----:B------:R-:W-:Y:S01]  /*3b30*/  LOP3.LUT R27, R27, 0xffff0000, RZ, 0xc0, !PT ;  /* 0xffff00001b1b7812 */ /* 0x000fe200078ec0ff */
        /* <DEDUP_REMOVED lines=16> */
.L_x_73:
[----:B-1----:R-:W-:Y:S02]  /*3c40*/  LOP3.LUT R4, R89, R8, RZ, 0x3c, !PT ;  /* 0x0000000859047212 */ /* 0x002fe400078e3cff */
[----:B------:R-:W-:-:S07]  /*3c50*/  SEL R0, R28, RZ, P5 ;  /* 0x000000ff1c007207 */ /* 0x000fce0002800000 */
.L_x_69:
[----:B------:R-:W-:Y:S05]  /*3c60*/  BSYNC B0 ;  /* 0x0000000000007941 */ /* 0x000fea0003800000 */
.L_x_68:
        /* <DEDUP_REMOVED lines=46> */
.L_x_75:
[----:B------:R-:W-:Y:S05]  /*3f50*/  BSYNC B0 ;  /* 0x0000000000007941 */ /* 0x000fea0003800000 */
.L_x_74:
[----:B------:R-:W-:Y:S06]  /*3f60*/  BAR.SYNC.DEFER_BLOCKING 0x1, 0x100 ;  /* 0x0044000000007b1d */ /* 0x000fec0000010000 */
[----:B------:R-:W-:Y:S04]  /*3f70*/  BSSY B0, `(.L_x_76) ;  /* 0x0000009000007945 */ /* 0x000fe80003800000 */
[----:B------:R-:W-:Y:S05]  /*3f80*/  @P0 BRA `(.L_x_77) ;  /* 0x00000000001c0947 */ /* 0x000fea0003800000 */
[----:B------:R-:W-:-:S13]  /*3f90*/  ISETP.NE.AND P5, PT, R102, 0x3, PT ;  /* 0x000000036600780c */ /* 0x000fda0003fa5270 */
[----:B------:R-:W-:Y:S05]  /*3fa0*/  @!P5 BRA `(.L_x_78) ;  /* 0x000000000004d947 */ /* 0x000fea0003800000 */
[----:B------:R-:W-:Y:S01]  /*3fb0*/  BPT.TRAP 0x1 ;  /* 0x000000040000795c */ /* 0x000fe20000300000 */
.L_x_78:
[----:B------:R-:W-:-:S04]  /*3fc0*/  ULEA UR4, UR42, UR52, 0x3 ;  /* 0x000000342a047291 */ /* 0x000fc8000f8e183f */
[----:B------:R-:W-:-:S04]  /*3fd0*/  UIADD3 UR4, UR4, 0x60, URZ ;  /* 0x0000006004047890 */ /* 0x000fc8000fffe03f */
[----:B------:R-:W-:-:S09]  /*3fe0*/  UPRMT UR4, UR51, 0x654, UR4 ;  /* 0x0000065433047896 */ /* 0x000fd20008000004 */
[----:B------:R-:W-:Y:S03]  /*3ff0*/  SYNCS.ARRIVE.TRANS64.RED.A1T0 RZ, [UR4], RZ ;  /* 0x000000ffffff79a7 */ /* 0x000fe60008100404 */
.L_x_77:
[----:B------:R-:W-:Y:S05]  /*4000*/  BSYNC B0 ;  /* 0x0000000000007941 */ /* 0x000fea0003800000 */
.L_x_76:
[----:B------:R-:W-:Y:S01]  /*4010*/  UIADD3 UR4, UR42, 0x1, URZ ;  /* 0x000000012a047890 */ /* 0x000fe2000fffe03f */
[----:B------:R-:W-:Y:S03]  /*4020*/  BSSY B0, `(.L_x_79) ;  /* 0x0000034000007945 */ /* 0x000fe60003800000 */
[----:B------:R-:W-:-:S04]  /*4030*/  UISETP.NE.AND UP0, UPT, UR4, 0x4, UPT ;  /* 0x000000040400788c */ /* 0x000fc8000bf05270 */
[----:B------:R-:W-:Y:S01]  /*4040*/  USEL UR42, UR4, URZ, UP0 ;  /* 0x0000003f042a7287 */ /* 0x000fe20008000000 */
[----:B------:R-:W-:Y:S11]  /*4050*/  @P0 BRA `(.L_x_80) ;  /* 0x0000000000c00947 */ /* 0x000ff60003800000 */
[----:B------:R-:W-:-:S13]  /*4060*/  ISETP.NE.AND P5, PT, R102, 0x3, PT ;  /* 0x000000036600780c */ /* 0x000fda0003fa5270 */
[----:B------:R-:W-:Y:S05]  /*4070*/  @!P5 BRA `(.L_x_81) ;  /* 0x000000000004d947 */ /* 0x000fea0003800000 */
[----:B------:R-:W-:Y:S01]  /*4080*/  BPT.TRAP 0x1 ;  /* 0x000000040000795c */ /* 0x000fe20000300000 */
.L_x_81:
[----:B------:R-:W-:Y:S01]  /*4090*/  SHF.L.U32 R4, R4, 0x1f, RZ ;  /* 0x0000001f04047819 */ /* 0x000fe200000006ff */
[----:B------:R-:W-:Y:S01]  /*40a0*/  BSSY B1, `(.L_x_82) ;  /* 0x0000004000017945 */ /* 0x000fe20003800000 */
[----:B-1----:R-:W-:-:S04]  /*40b0*/  LEA R5, R0, UR52, 0x3 ;  /* 0x0000003400057c11 */ /* 0x002fc8000f8e18ff */
[----:B------:R-:W1:Y:S02]  /*40c0*/  SYNCS.PHASECHK.TRANS64.TRYWAIT P5, [R5+URZ+0x40], R4 ;  /* 0x00004004050075a7 */ /* 0x000e6400080a017f */
[----:B-1----:R-:W-:Y:S05]  /*40d0*/  @!P5 BRA `(.L_x_83) ;  /* 0x00000038008cd947 */ /* 0x002fea0003800000 */
.L_x_169:
[----:B------:R-:W-:Y:S05]  /*40e0*/  BSYNC B1 ;  /* 0x0000000000017941 */ /* 0x000fea0003800000 */
.L_x_82:
[----:B------:R-:W-:Y:S05]  /*40f0*/  @P4 BRA `(.L_x_80) ;  /* 0x0000000000984947 */ /* 0x000fea0003800000 */
[----:B------:R-:W-:Y:S01]  /*4100*/  IMAD R0, R0, 0x2000, R63 ;  /* 0x0000200000007824 */ /* 0x000fe200078e023f */
[----:B------:R-:W-:Y:S05]  /*4110*/  WARPSYNC.ALL ;  /* 0x0000000000007948 */ /* 0x000fea0003800000 */
[C---:B-1----:R-:W-:Y:S01]  /*4120*/  VIADD R4, R0.reuse, 0x20 ;  /* 0x0000002000047836 */ /* 0x042fe20000000000 */
[----:B------:R-:W1:Y:S01]  /*4130*/  LDSM.16.M88.4 R8, [R0] ;  /* 0x000000000008783b */ /* 0x000e620000000200 */
        /* <DEDUP_REMOVED lines=34> */
.L_x_80:
[----:B------:R-:W-:Y:S05]  /*4360*/  BSYNC B0 ;  /* 0x0000000000007941 */ /* 0x000fea0003800000 */
.L_x_79:
        /* <DEDUP_REMOVED lines=34> */
[----:B---3--:R-:W3:Y:S02]  /*4590*/  FENCE.VIEW.ASYNC.S ;  /* 0x00000000000073c6 */ /* 0x008ee40000000000 */
[----:B---3--:R-:W-:Y:S06]  /*45a0*/  BAR.SYNC.DEFER_BLOCKING 0x1, 0x100 ;  /* 0x0044000000007b1d */ /* 0x008fec0000010000 */
[----:B------:R-:W-:Y:S05]  /*45b0*/  @P2 BRA `(.L_x_85) ;  /* 0x0000000000242947 */ /* 0x000fea0003800000 */
[----:B------:R-:W-:Y:S02]  /*45c0*/  UIADD3 UR8, UP0, UR54, 0x4f0, URZ ;  /* 0x000004f036087890 */ /* 0x000fe4000ff1e03f */
[----:B------:R-:W-:Y:S02]  /*45d0*/  UIADD3 UR6, UR46, 0x80, URZ ;  /* 0x000000802e067890 */ /* 0x000fe4000fffe03f */
[----:B------:R-:W-:Y:S02]  /*45e0*/  UIADD3 UR5, UR45, 0x20, URZ ;  /* 0x000000202d057890 */ /* 0x000fe4000fffe03f */
[----:B------:R-:W-:Y:S02]  /*45f0*/  UIADD3 UR4, UR52, 0x6200, URZ ;  /* 0x0000620034047890 */ /* 0x000fe4000fffe03f */
[----:B------:R-:W-:Y:S01]  /*4600*/  UIADD3.X UR9, URZ, UR55, URZ, UP0, !UPT ;  /* 0x000000373f097290 */ /* 0x000fe200087fe43f */
[----:B------:R-:W-:-:S08]  /*4610*/  UMOV UR7, UR47 ;  /* 0x0000002f00077c82 */ /* 0x000fd00008000000 */
[----:B------:R3:W-:Y:S01]  /*4620*/  UTMASTG.3D [UR4], [UR8] ;  /* 0x00000004080073b5 */ /* 0x0007e20008010000 */
[----:B------:R0:W-:Y:S01]  /*4630*/  UTMACMDFLUSH ;  /* 0x00000000000079b7 */ /* 0x0001e20000000000 */
[----:B---3--:R-:W-:-:S04]  /*4640*/  DEPBAR.LE SB0, 0x1 ;  /* 0x000080400000791a */ /* 0x008fc80000000000 */
.L_x_85:
[----:B------:R-:W-:Y:S05]  /*4650*/  BSYNC B0 ;  /* 0x0000000000007941 */ /* 0x000fea0003800000 */
.L_x_84:
[----:B------:R-:W-:Y:S06]  /*4660*/  BAR.SYNC.DEFER_BLOCKING 0x1, 0x100 ;  /* 0x0044000000007b1d */ /* 0x000fec0000010000 */
[----:B------:R-:W-:Y:S04]  /*4670*/  BSSY B0, `(.L_x_86) ;  /* 0x0000009000007945 */ /* 0x000fe80003800000 */
[----:B------:R-:W-:Y:S05]  /*4680*/  @P0 BRA `(.L_x_87) ;  /* 0x00000000001c0947 */ /* 0x000fea0003800000 */
[----:B------:R-:W-:-:S13]  /*4690*/  ISETP.NE.AND P0, PT, R102, 0x3, PT ;  /* 0x000000036600780c */ /* 0x000fda0003f05270 */
[----:B------:R-:W-:Y:S05]  /*46a0*/  @!P0 BRA `(.L_x_88) ;  /* 0x0000000000048947 */ /* 0x000fea0003800000 */
[----:B------:R-:W-:Y:S01]  /*46b0*/  BPT.TRAP 0x1 ;  /* 0x000000040000795c */ /* 0x000fe20000300000 */
.L_x_88:
[----:B------:R-:W-:-:S04]  /*46c0*/  ULEA UR4, UR42, UR52, 0x3 ;  /* 0x000000342a047291 */ /* 0x000fc8000f8e183f */
[----:B------:R-:W-:-:S04]  /*46d0*/  UIADD3 UR4, UR4, 0x60, URZ ;  /* 0x0000006004047890 */ /* 0x000fc8000fffe03f */
[----:B------:R-:W-:-:S09]  /*46e0*/  UPRMT UR4, UR51, 0x654, UR4 ;  /* 0x0000065433047896 */ /* 0x000fd20008000004 */
[----:B------:R-:W-:Y:S03]  /*46f0*/  SYNCS.ARRIVE.TRANS64.RED.A1T0 RZ, [UR4], RZ ;  /* 0x000000ffffff79a7 */ /* 0x000fe60008100404 */
.L_x_87:
[----:B------:R-:W-:Y:S05]  /*4700*/  BSYNC B0 ;  /* 0x0000000000007941 */ /* 0x000fea0003800000 */
.L_x_86:
[----:B------:R-:W-:Y:S01]  /*4710*/  IADD3 R16, P0, R16, UR38, RZ ;  /* 0x0000002610107c10 */ /* 0x000fe2000ff1e0ff */
[----:B------:R-:W-:Y:S01]  /*4720*/  ULDC.64 UR4, c[0x0][0x8f8] ;  /* 0x00023e0000047ab9 */ /* 0x000fe20000000a00 */
[----:B------:R-:W-:Y:S01]  /*4730*/  UIADD3 UR42, UR42, 0x1, URZ ;  /* 0x000000012a2a7890 */ /* 0x000fe2000fffe03f */
[----:B------:R-:W-:Y:S01]  /*4740*/  PRMT R0, RZ, 0x7610, R0 ;  /* 0x00007610ff007816 */ /* 0x000fe20000000000 */
[----:B------:R-:W-:Y:S01]  /*4750*/  UMOV UR47, 0xffffffff ;  /* 0xffffffff002f7882 */ /* 0x000fe20000000000 */
[----:B------:R-:W-:Y:S01]  /*4760*/  IADD3.X R17, R17, UR37, RZ, P0, !PT ;  /* 0x0000002511117c10 */ /* 0x000fe200087fe4ff */
[----:B------:R-:W-:Y:S01]  /*4770*/  UISETP.NE.AND UP0, UPT, UR42, 0x4, UPT ;  /* 0x000000042a00788c */ /* 0x000fe2000bf05270 */
[----:B------:R-:W-:Y:S01]  /*4780*/  ISETP.GE.U32.AND P0, PT, R16, UR4, PT ;  /* 0x0000000410007c0c */ /* 0x000fe2000bf06070 */
[----:B------:R-:W-:Y:S02]  /*4790*/  IMAD.MOV.U32 R23, RZ, RZ, -0x1 ;  /* 0xffffffffff177424 */ /* 0x000fe400078e00ff */
[----:B------:R-:W-:Y:S01]  /*47a0*/  USEL UR42, UR42, URZ, UP0 ;  /* 0x0000003f2a2a7287 */ /* 0x000fe20008000000 */
[----:B------:R-:W-:Y:S01]  /*47b0*/  ISETP.GE.U32.AND.EX P0, PT, R17, UR5, PT, P0 ;  /* 0x0000000511007c0c */ /* 0x000fe2000bf06100 */
[----:B------:R-:W-:-:S12]  /*47c0*/  IMAD.MOV.U32 R92, RZ, RZ, -0x1 ;  /* 0xffffffffff5c7424 */ /* 0x000fd800078e00ff */
[----:B------:R-:W-:Y:S05]  /*47d0*/  @P0 BRA `(.L_x_89) ;  /* 0x0000000400680947 */ /* 0x000fea0003800000 */
[----:B--2---:R-:W1:Y:S01]  /*47e0*/  S2R R12, SR_CTAID.X ;  /* 0x00000000000c7919 */ /* 0x004e620000002500 */
[----:B------:R-:W2:Y:S01]  /*47f0*/  LDC.64 R10, c[0x0][0x8d0] ;  /* 0x00023400ff0a7b82 */ /* 0x000ea20000000a00 */
[----:B------:R-:W-:Y:S01]  /*4800*/  ULDC UR4, c[0x0][0x150] ;  /* 0x0000540000047ab9 */ /* 0x000fe20000000800 */
[----:B------:R-:W-:Y:S01]  /*4810*/  IMAD.MOV.U32 R8, RZ, RZ, R16 ;  /* 0x000000ffff087224 */ /* 0x000fe200078e0010 */
[----:B------:R-:W3:Y:S01]  /*4820*/  S2R R24, SR_CTAID.Y ;  /* 0x0000000000187919 */ /* 0x000ee20000002600 */
[----:B------:R-:W-:-:S04]  /*4830*/  IMAD.MOV.U32 R9, RZ, RZ, R17 ;  /* 0x000000ffff097224 */ /* 0x000fc800078e0011 */
[----:B------:R-:W4:Y:S08]  /*4840*/  LDC R25, c[0x0][0x144] ;  /* 0x00005100ff197b82 */ /* 0x000f300000000800 */
[----:B------:R-:W3:Y:S08]  /*4850*/  LDC R0, c[0x0][0x8d8] ;  /* 0x00023600ff007b82 */ /* 0x000ef00000000800 */
[----:B------:R-:W3:Y:S01]  /*4860*/  LDC.64 R14, c[0x0][0x8c8] ;  /* 0x00023200ff0e7b82 */ /* 0x000ee20000000a00 */
[----:B--2---:R-:W-:-:S04]  /*4870*/  ISETP.NE.U32.AND P0, PT, R10, RZ, PT ;  /* 0x000000ff0a00720c */ /* 0x004fc80003f05070 */
[----:B------:R-:W-:Y:S02]  /*4880*/  ISETP.NE.AND.EX P0, PT, R11, RZ, PT, P0 ;  /* 0x000000ff0b00720c */ /* 0x000fe40003f05300 */
[----:B-1----:R-:W-:-:S05]  /*4890*/  I2FP.F32.U32 R3, R12 ;  /* 0x0000000c00037245 */ /* 0x002fca0000201000 */
[----:B------:R-:W-:-:S04]  /*48a0*/  FMUL R3, R3, UR4 ;  /* 0x0000000403037c20 */ /* 0x000fc80008400000 */
[----:B------:R1:W2:Y:S02]  /*48b0*/  F2I.U32.TRUNC.NTZ R23, R3 ;  /* 0x0000000300177305 */ /* 0x0002a4000020f000 */
[----:B----4-:R-:W-:Y:S05]  /*48c0*/  @!P0 BRA `(.L_x_90) ;  /* 0x0000000000288947 */ /* 0x010fea0003800000 */
[----:B-1----:R-:W1:Y:S02]  /*48d0*/  LDC R3, c[0x0][0x8dc] ;  /* 0x00023700ff037b82 */ /* 0x002e640000000800 */
        /* <DEDUP_REMOVED lines=9> */
.L_x_90:
[----:B------:R-:W4:Y:S01]  /*4970*/  LDC.64 R20, c[0x0][0x8e8] ;  /* 0x00023a00ff147b82 */ /* 0x000f220000000a00 */
[-C--:B---3--:R-:W-:Y:S01]  /*4980*/  SHF.R.U64 R31, R8, R0.reuse, R9 ;  /* 0x00000000081f7219 */ /* 0x088fe20000001209 */
[----:B--2---:R-:W-:Y:S01]  /*4990*/  IMAD.MOV R23, RZ, RZ, -R23 ;  /* 0x000000ffff177224 */ /* 0x004fe200078e0a17 */
[----:B------:R-:W-:Y:S01]  /*49a0*/  SHF.R.U32.HI R0, RZ, R0, R9 ;  /* 0x00000000ff007219 */ /* 0x000fe20000011609 */
[----:B------:R-:W-:Y:S01]  /*49b0*/  ULDC UR4, c[0x0][0x154] ;  /* 0x0000550000047ab9 */ /* 0x000fe20000000800 */
[----:B-1----:R-:W-:Y:S01]  /*49c0*/  IADD3 R3, P0, RZ, -R31, RZ ;  /* 0x8000001fff037210 */ /* 0x002fe20007f1e0ff */
[----:B------:R-:W-:Y:S02]  /*49d0*/  IMAD R26, R25, R23, R12 ;  /* 0x00000017191a7224 */ /* 0x000fe400078e020c */
[----:B------:R-:W1:Y:S01]  /*49e0*/  LDC R6, c[0x0][0x8c0] ;  /* 0x00023000ff067b82 */ /* 0x000e620000000800 */
[----:B------:R-:W-:Y:S02]  /*49f0*/  IMAD.MOV.U32 R7, RZ, RZ, 0x1 ;  /* 0x00000001ff077424 */ /* 0x000fe400078e00ff */
[----:B------:R-:W-:-:S04]  /*4a00*/  IMAD.X R5, RZ, RZ, ~R0, P0 ;  /* 0x000000ffff057224 */ /* 0x000fc800000e0e00 */
[-C--:B------:R-:W-:Y:S01]  /*4a10*/  IMAD R0, R5, R14.reuse, RZ ;  /* 0x0000000e05007224 */ /* 0x080fe200078e02ff */
[----:B------:R-:W2:Y:S01]  /*4a20*/  LDC R8, c[0x0][0x8b0] ;  /* 0x00022c00ff087b82 */ /* 0x000ea20000000800 */
[----:B------:R-:W-:-:S04]  /*4a30*/  IMAD.WIDE.U32 R4, R3, R14, R16 ;  /* 0x0000000e03047225 */ /* 0x000fc800078e0010 */
[----:B------:R-:W-:Y:S01]  /*4a40*/  IMAD R3, R3, R15, R0 ;  /* 0x0000000f03037224 */ /* 0x000fe200078e0200 */
[----:B------:R-:W-:Y:S02]  /*4a50*/  I2FP.F32.U32 R0, R24 ;  /* 0x0000001800007245 */ /* 0x000fe40000201000 */
[----:B------:R-:W3:Y:S01]  /*4a60*/  LDC R28, c[0x0][0x900] ;  /* 0x00024000ff1c7b82 */ /* 0x000ee20000000800 */
[----:B------:R-:W-:Y:S01]  /*4a70*/  IMAD.IADD R3, R5, 0x1, R3 ;  /* 0x0000000105037824 */ /* 0x000fe200078e0203 */
[----:B----4-:R-:W-:Y:S01]  /*4a80*/  ISETP.NE.U32.AND P0, PT, R20, RZ, PT ;  /* 0x000000ff1400720c */ /* 0x010fe20003f05070 */
[----:B------:R-:W-:Y:S01]  /*4a90*/  FMUL R0, R0, UR4 ;  /* 0x0000000400007c20 */ /* 0x000fe20008400000 */
[----:B------:R-:W-:Y:S02]  /*4aa0*/  IMAD.MOV.U32 R5, RZ, RZ, -0x1 ;  /* 0xffffffffff057424 */ /* 0x000fe400078e00ff */
[----:B------:R-:W-:Y:S01]  /*4ab0*/  ISETP.NE.AND.EX P0, PT, R21, RZ, PT, P0 ;  /* 0x000000ff1500720c */ /* 0x000fe20003f05300 */
[----:B------:R4:W3:Y:S01]  /*4ac0*/  F2I.U32.TRUNC.NTZ R13, R0 ;  /* 0x00000000000d7305 */ /* 0x0008e2000020f000 */
[----:B------:R-:W4:Y:S01]  /*4ad0*/  LDC R15, c[0x0][0x148] ;  /* 0x00005200ff0f7b82 */ /* 0x000f220000000800 */
[----:B-1----:R-:W-:-:S02]  /*4ae0*/  SHF.R.U64 R12, R4, R6, R3 ;  /* 0x00000006040c7219 */ /* 0x002fc40000001203 */
[----:B------:R-:W-:-:S05]  /*4af0*/  SHF.R.U32.HI R3, RZ, R6, R3 ;  /* 0x00000006ff037219 */ /* 0x000fca0000011603 */
[----:B------:R-:W1:Y:S01]  /*4b00*/  LDC R25, c[0x0][0x8a8] ;  /* 0x00022a00ff197b82 */ /* 0x000e620000000800 */
[-CC-:B--2---:R-:W-:Y:S02]  /*4b10*/  SHF.R.U64 R10, R12, R8.reuse, R3.reuse ;  /* 0x000000080c0a7219 */ /* 0x184fe40000001203 */
[----:B------:R-:W-:-:S05]  /*4b20*/  SHF.R.U32.HI R3, RZ, R8, R3 ;  /* 0x00000008ff037219 */ /* 0x000fca0000011603 */
[----:B------:R-:W2:Y:S01]  /*4b30*/  LDC R27, c[0x0][0x8f0] ;  /* 0x00023c00ff1b7b82 */ /* 0x000ea20000000800 */
[-C--:B---3--:R-:W-:Y:S02]  /*4b40*/  SHF.L.U32 R4, R5, R28.reuse, RZ ;  /* 0x0000001c05047219 */ /* 0x088fe400000006ff */
[-CC-:B------:R-:W-:Y:S02]  /*4b50*/  SHF.R.U64 R14, R10, R28.reuse, R3.reuse ;  /* 0x0000001c0a0e7219 */ /* 0x180fe40000001203 */
[----:B------:R-:W-:Y:S02]  /*4b60*/  SHF.R.U32.HI R5, RZ, R28, R3 ;  /* 0x0000001cff057219 */ /* 0x000fe40000011603 */
[----:B------:R-:W-:Y:S01]  /*4b70*/  LOP3.LUT R23, RZ, R4, RZ, 0x33, !PT ;  /* 0x00000004ff177212 */ /* 0x000fe200078e33ff */
[----:B------:R-:W3:Y:S01]  /*4b80*/  LDC R29, c[0x0][0x8e0] ;  /* 0x00023800ff1d7b82 */ /* 0x000ee20000000800 */
[----:B------:R-:W-:Y:S01]  /*4b90*/  SHF.L.U32 R28, R7, R28, RZ ;  /* 0x0000001c071c7219 */ /* 0x000fe200000006ff */
[----:B------:R-:W-:-:S06]  /*4ba0*/  IMAD.MOV.U32 R4, RZ, RZ, R14 ;  /* 0x000000ffff047224 */ /* 0x000fcc00078e000e */
[----:B------:R-:W1:Y:S01]  /*4bb0*/  LDC R30, c[0x0][0x8b8] ;  /* 0x00022e00ff1e7b82 */ /* 0x000e620000000800 */
        /* <DEDUP_REMOVED lines=11> */
.L_x_91:
[----:B------:R-:W-:Y:S01]  /*4c70*/  ISETP.NE.AND P0, PT, R2, 0x1, PT ;  /* 0x000000010200780c */ /* 0x000fe20003f05270 */
[----:B------:R-:W-:Y:S01]  /*4c80*/  IMAD.MOV R13, RZ, RZ, -R13 ;  /* 0x000000ffff0d7224 */ /* 0x000fe200078e0a0d */
[----:B--2-4-:R-:W-:Y:S01]  /*4c90*/  SHF.R.U64 R0, R4, R27, R5 ;  /* 0x0000001b04007219 */ /* 0x014fe20000001205 */
[----:B-1----:R-:W-:Y:S01]  /*4ca0*/  VIADD R5, R25, 0xffffffff ;  /* 0xffffffff19057836 */ /* 0x002fe20000000000 */
[----:B------:R-:W-:Y:S02]  /*4cb0*/  LOP3.LUT R23, R10, R23, RZ, 0xc0, !PT ;  /* 0x000000170a177212 */ /* 0x000fe400078ec0ff */
[----:B------:R-:W-:Y:S01]  /*4cc0*/  R2UR UR47, R31 ;  /* 0x000000001f2f72ca */ /* 0x000fe200000e0000 */
[----:B------:R-:W-:Y:S01]  /*4cd0*/  IMAD.MOV R3, RZ, RZ, -R0 ;  /* 0x000000ffff037224 */ /* 0x000fe200078e0a00 */
[----:B------:R-:W-:Y:S01]  /*4ce0*/  LOP3.LUT R5, R12, R5, RZ, 0xc0, !PT ;  /* 0x000000050c057212 */ /* 0x000fe200078ec0ff */
[----:B------:R-:W-:Y:S02]  /*4cf0*/  IMAD R23, R28, R0, R23 ;  /* 0x000000001c177224 */ /* 0x000fe400078e0217 */
[----:B---3--:R-:W-:-:S02]  /*4d00*/  IMAD R0, R3, R29, R14 ;  /* 0x0000001d03007224 */ /* 0x008fc400078e020e */
[----:B------:R-:W-:Y:S02]  /*4d10*/  @P0 IMAD R26, R15, R13, R24 ;  /* 0x0000000d0f1a0224 */ /* 0x000fe400078e0218 */
[----:B------:R-:W-:Y:S02]  /*4d20*/  IMAD R0, R0, R25, R5 ;  /* 0x0000001900007224 */ /* 0x000fe400078e0205 */
[----:B------:R-:W-:Y:S02]  /*4d30*/  IMAD R23, R23, R30, R26 ;  /* 0x0000001e17177224 */ /* 0x000fe400078e021a */
[----:B------:R-:W-:-:S03]  /*4d40*/  IMAD.MOV.U32 R3, RZ, RZ, 0x1 ;  /* 0x00000001ff037424 */ /* 0x000fc600078e00ff */
[----:B------:R-:W-:Y:S02]  /*4d50*/  SEL R92, R0, R23, !P0 ;  /* 0x00000017005c7207 */ /* 0x000fe40004000000 */
[----:B------:R-:W-:Y:S02]  /*4d60*/  SEL R23, R23, R0, !P0 ;  /* 0x0000000017177207 */ /* 0x000fe40004000000 */
[----:B------:R-:W-:-:S07]  /*4d70*/  PRMT R0, R3, 0x7610, R0 ;  /* 0x0000761003007816 */ /* 0x000fce0000000000 */
.L_x_89:
[----:B------:R-:W-:Y:S01]  /*4d80*/  UIADD3 UR49, UR50, UR49, URZ ;  /* 0x0000003132317290 */ /* 0x000fe2000fffe03f */
[----:B------:R-:W-:Y:S01]  /*4d90*/  LOP3.LUT P0, RZ, R0, 0xff, RZ, 0xc0, !PT ;  /* 0x000000ff00ff7812 */ /* 0x000fe2000780c0ff */
[----:B------:R-:W-:Y:S02]  /*4da0*/  UIADD3 UR43, UR43, 0x4, URZ ;  /* 0x000000042b2b7890 */ /* 0x000fe4000fffe03f */
[----:B------:R-:W-:Y:S02]  /*4db0*/  USHF.R.U32.HI UR4, URZ, 0x2, UR49 ;  /* 0x000000023f047899 */ /* 0x000fe40008011631 */
[----:B------:R-:W-:Y:S02]  /*4dc0*/  UISETP.GT.U32.AND UP0, UPT, UR49, 0x3, UPT ;  /* 0x000000033100788c */ /* 0x000fe4000bf04070 */
[----:B------:R-:W-:Y:S02]  /*4dd0*/  ULOP3.LUT UR4, UR4, 0x1, URZ, 0xc0, !UPT ;  /* 0x0000000104047892 */ /* 0x000fe4000f8ec03f */
[----:B------:R-:W-:-:S02]  /*4de0*/  UISETP.LT.U32.AND UP1, UPT, UR50, 0x4, UP0 ;  /* 0x000000043200788c */ /* 0x000fc40008721070 */
[----:B------:R-:W-:Y:S02]  /*4df0*/  UISETP.NE.U32.AND UP2, UPT, UR4, 0x1, UPT ;  /* 0x000000010400788c */ /* 0x000fe4000bf45070 */
[----:B------:R-:W-:Y:S02]  /*4e00*/  USEL UR5, URZ, 0x1, !UP1 ;  /* 0x000000013f057887 */ /* 0x000fe4000c800000 */
[----:B------:R-:W-:Y:S02]  /*4e10*/  UISETP.GT.U32.AND UP0, UPT, UR50, 0x3, !UP2 ;  /* 0x000000033200788c */ /* 0x000fe4000d704070 */
[----:B------:R-:W-:Y:S02]  /*4e20*/  ULOP3.LUT UR49, UR49, 0x3, URZ, 0xc0, !UPT ;  /* 0x0000000331317892 */ /* 0x000fe4000f8ec03f */
[----:B------:R-:W-:-:S04]  /*4e30*/  USEL UR4, URZ, 0x1, !UP0 ;  /* 0x000000013f047887 */ /* 0x000fc8000c000000 */
[----:B------:R-:W-:Y:S01]  /*4e40*/  ULOP3.LUT UR48, UR4, UR48, UR5, 0x96, !UPT ;  /* 0x0000003004307292 */ /* 0x000fe2000f8e9605 */
[----:B------:R-:W-:Y:S11]  /*4e50*/  @P0 BRA `(.L_x_92) ;  /* 0xffffffc400780947 */ /* 0x000ff6000383ffff */
[----:B------:R-:W-:-:S13]  /*4e60*/  PLOP3.LUT P0, PT, PT, PT, PT, 0x8, 0x0 ;  /* 0x000000000000781c */ /* 0x000fda0003f0e170 */
.L_x_18:
[----:B------:R-:W-:Y:S05]  /*4e70*/  @P0 BRA `(.L_x_10) ;  /* 0x0000002800b00947 */ /* 0x000fea0003800000 */
[----:B------:R-:W-:Y:S01]  /*4e80*/  ULDC.64 UR6, c[0x0][0x588] ;  /* 0x0001620000067ab9 */ /* 0x000fe20000000a00 */
[----:B------:R-:W-:Y:S01]  /*4e90*/  ISETP.NE.AND.EX P1, PT, R106, RZ, PT, P1 ;  /* 0x000000ff6a00720c */ /* 0x000fe20003f25310 */
[----:B------:R-:W-:-:S04]  /*4ea0*/  DEPBAR.LE SB0, 0x0 ;  /* 0x000080000000791a */ /* 0x000fc80000000000 */
[----:B------:R-:W-:Y:S01]  /*4eb0*/  ISETP.NE.U32.AND P0, PT, RZ, UR6, PT ;  /* 0x00000006ff007c0c */ /* 0x000fe2000bf05070 */
[----:B------:R-:W-:Y:S03]  /*4ec0*/  BSSY B0, `(.L_x_93) ;  /* 0x0000014000007945 */ /* 0x000fe60003800000 */
[----:B------:R-:W-:-:S13]  /*4ed0*/  ISETP.NE.AND.EX P0, PT, RZ, UR7, PT, P0 ;  /* 0x00000007ff007c0c */ /* 0x000fda000bf05300 */
[----:B------:R-:W-:Y:S05]  /*4ee0*/  @P0 BRA P1, `(.L_x_94) ;  /* 0x0000000000440947 */ /* 0x000fea0000800000 */
[----:B------:R-:W-:-:S04]  /*4ef0*/  ISETP.NE.U32.AND P0, PT, R104, RZ, PT ;  /* 0x000000ff6800720c */ /* 0x000fc80003f05070 */
[----:B------:R-:W-:-:S13]  /*4f00*/  ISETP.NE.AND.EX P0, PT, R106, RZ, PT, P0 ;  /* 0x000000ff6a00720c */ /* 0x000fda0003f05300 */
[----:B------:R-:W-:Y:S05]  /*4f10*/  @!P0 BRA `(.L_x_95) ;  /* 0x00000000002c8947 */ /* 0x000fea0003800000 */
[----:B------:R-:W-:-:S13]  /*4f20*/  LOP3.LUT P0, RZ, R88, 0xff, RZ, 0xc0, !PT ;  /* 0x000000ff58ff7812 */ /* 0x000fda000780c0ff */
[----:B------:R-:W-:Y:S05]  /*4f30*/  @!P0 BRA `(.L_x_96) ;  /* 0x0000000000108947 */ /* 0x000fea0003800000 */
[----:B-----5:R-:W-:-:S13]  /*4f40*/  FSETP.NEU.AND P0, PT, R90, RZ, PT ;  /* 0x000000ff5a00720b */ /* 0x020fda0003f0d000 */
[----:B------:R-:W-:Y:S05]  /*4f50*/  @!P0 BREAK B0 ;  /* 0x0000000000008942 */ /* 0x000fea0003800000 */
[----:B------:R-:W-:Y:S05]  /*4f60*/  @P0 BRA `(.L_x_94) ;  /* 0x0000000000240947 */ /* 0x000fea0003800000 */
[----:B------:R-:W-:Y:S05]  /*4f70*/  BRA `(.L_x_10) ;  /* 0x0000002800707947 */ /* 0x000fea0003800000 */
.L_x_96:
[----:B------:R-:W-:-:S04]  /*4f80*/  ISETP.NE.U32.AND P0, PT, RZ, UR6, PT ;  /* 0x00000006ff007c0c */ /* 0x000fc8000bf05070 */
[----:B------:R-:W-:-:S13]  /*4f90*/  ISETP.NE.AND.EX P0, PT, RZ, UR7, PT, P0 ;  /* 0x00000007ff007c0c */ /* 0x000fda000bf05300 */
[----:B------:R-:W-:Y:S05]  /*4fa0*/  @!P0 BREAK B0 ;  /* 0x0000000000008942 */ /* 0x000fea0003800000 */
[----:B------:R-:W-:Y:S05]  /*4fb0*/  @P0 BRA `(.L_x_94) ;  /* 0x0000000000100947 */ /* 0x000fea0003800000 */
[----:B------:R-:W-:Y:S05]  /*4fc0*/  BRA `(.L_x_10) ;  /* 0x00000028005c7947 */ /* 0x000fea0003800000 */
.L_x_95:
[----:B-----5:R-:W-:-:S13]  /*4fd0*/  FSETP.NEU.AND P0, PT, R90, RZ, PT ;  /* 0x000000ff5a00720b */ /* 0x020fda0003f0d000 */
[----:B------:R-:W-:Y:S05]  /*4fe0*/  @!P0 BREAK B0 ;  /* 0x0000000000008942 */ /* 0x000fea0003800000 */
[----:B------:R-:W-:Y:S05]  /*4ff0*/  @!P0 BRA `(.L_x_10) ;  /* 0x0000002800508947 */ /* 0x000fea0003800000 */
.L_x_94:
[----:B------:R-:W-:Y:S05]  /*5000*/  BSYNC B0 ;  /* 0x0000000000007941 */ /* 0x000fea0003800000 */
.L_x_93:
[----:B------:R-:W-:-:S04]  /*5010*/  LOP3.LUT R19, R19, 0x1, RZ, 0xfc, !PT ;  /* 0x0000000113137812 */ /* 0x000fc800078efcff */
[----:B------:R-:W-:-:S13]  /*5020*/  ISETP.NE.AND P0, PT, R19, 0x3, PT ;  /* 0x000000031300780c */ /* 0x000fda0003f05270 */
[----:B------:R-:W-:Y:S05]  /*5030*/  @!P0 BRA `(.L_x_97) ;  /* 0x0000000000048947 */ /* 0x000fea0003800000 */
[----:B------:R-:W-:Y:S01]  /*5040*/  BPT.TRAP 0x1 ;  /* 0x000000040000795c */ /* 0x000fe20000300000 */
.L_x_97:
[----:B------:R-:W3:Y:S01]  /*5050*/  S2UR UR5, SR_CgaCtaId ;  /* 0x00000000000579c3 */ /* 0x000ee20000008800 */
[----:B------:R-:W-:Y:S02]  /*5060*/  UMOV UR4, 0x400 ;  /* 0x0000040000047882 */ /* 0x000fe40000000000 */
[----:B---3--:R-:W-:-:S04]  /*5070*/  ULEA UR4, UR5, UR4, 0x18 ;  /* 0x0000000405047291 */ /* 0x008fc8000f8ec03f */
[----:B------:R-:W-:-:S04]  /*5080*/  ULEA UR4, UR42, UR4, 0x3 ;  /* 0x000000042a047291 */ /* 0x000fc8000f8e183f */
[----:B------:R-:W-:-:S04]  /*5090*/  UIADD3 UR4, UR4, 0x60, URZ ;  /* 0x0000006004047890 */ /* 0x000fc8000fffe03f */
[----:B------:R-:W-:-:S09]  /*50a0*/  UPRMT UR4, UR5, 0x654, UR4 ;  /* 0x0000065405047896 */ /* 0x000fd20008000004 */
[----:B------:R-:W-:Y:S01]  /*50b0*/  SYNCS.ARRIVE.TRANS64.RED.A1T0 RZ, [UR4], RZ ;  /* 0x000000ffffff79a7 */ /* 0x000fe20008100404 */
[----:B------:R-:W-:Y:S05]  /*50c0*/  BRA `(.L_x_10) ;  /* 0x00000028001c7947 */ /* 0x000fea0003800000 */
.L_x_9:
[----:B------:R-:W-:Y:S01]  /*50d0*/  ULDC.64 UR4, c[0x0][0x8f8] ;  /* 0x00023e0000047ab9 */ /* 0x000fe20000000a00 */
[----:B------:R-:W-:Y:S01]  /*50e0*/  PRMT R10, RZ, 0x7610, R10 ;  /* 0x00007610ff0a7816 */ /* 0x000fe2000000000a */
[----:B------:R-:W-:Y:S01]  /*50f0*/  IMAD.MOV.U32 R13, RZ, RZ, -0x1 ;  /* 0xffffffffff0d7424 */ /* 0x000fe200078e00ff */
[----:B------:R-:W-:Y:S01]  /*5100*/  ISETP.GE.U32.AND P1, PT, R16, UR4, PT ;  /* 0x0000000410007c0c */ /* 0x000fe2000bf26070 */
[----:B------:R-:W-:Y:S02]  /*5110*/  IMAD.MOV.U32 R7, RZ, RZ, -0x1 ;  /* 0xffffffffff077424 */ /* 0x000fe400078e00ff */
[----:B------:R-:W-:Y:S01]  /*5120*/  IMAD.MOV.U32 R6, RZ, RZ, -0x1 ;  /* 0xffffffffff067424 */ /* 0x000fe200078e00ff */
[----:B------:R-:W-:-:S13]  /*5130*/  ISETP.GE.U32.AND.EX P1, PT, R17, UR5, PT, P1 ;  /* 0x0000000511007c0c */ /* 0x000fda000bf26110 */
        /* <DEDUP_REMOVED lines=19> */
.L_x_99:
[--C-:B------:R-:W-:Y:S01]  /*5270*/  SHF.R.U64 R14, R12, R20, R13.reuse ;  /* 0x000000140c0e7219 */ /* 0x100fe2000000120d */
[----:B------:R-:W1:Y:S01]  /*5280*/  LDC R26, c[0x0][0x8c0] ;  /* 0x00023000ff1a7b82 */ /* 0x000e620000000800 */
[----:B------:R-:W-:Y:S01]  /*5290*/  I2FP.F32.U32 R7, R8 ;  /* 0x0000000800077245 */ /* 0x000fe20000201000 */
[----:B------:R-:W-:Y:S01]  /*52a0*/  ULDC UR4, c[0x0][0x150] ;  /* 0x0000540000047ab9 */ /* 0x000fe20000000800 */
[----:B------:R-:W-:Y:S02]  /*52b0*/  SHF.R.U32.HI R6, RZ, R20, R13 ;  /* 0x00000014ff067219 */ /* 0x000fe4000001160d */
[----:B------:R-:W-:Y:S01]  /*52c0*/  IADD3 R9, P1, RZ, -R14, RZ ;  /* 0x8000000eff097210 */ /* 0x000fe20007f3e0ff */
[----:B------:R-:W-:Y:S01]  /*52d0*/  FMUL R13, R7, UR4 ;  /* 0x00000004070d7c20 */ /* 0x000fe20008400000 */
[----:B------:R-:W-:Y:S01]  /*52e0*/  ULDC UR4, c[0x0][0x154] ;  /* 0x0000550000047ab9 */ /* 0x000fe20000000800 */
[----:B------:R-:W2:Y:S02]  /*52f0*/  LDC.64 R28, c[0x0][0x8e8] ;  /* 0x00023a00ff1c7b82 */ /* 0x000ea40000000a00 */
[----:B------:R-:W-:-:S02]  /*5300*/  IMAD.X R11, RZ, RZ, ~R6, P1 ;  /* 0x000000ffff0b7224 */ /* 0x000fc400008e0e06 */
[----:B------:R-:W3:Y:S01]  /*5310*/  F2I.U32.TRUNC.NTZ R13, R13 ;  /* 0x0000000d000d7305 */ /* 0x000ee2000020f000 */
[----:B------:R-:W-:-:S03]  /*5320*/  IMAD.WIDE.U32 R6, R9, R24, R16 ;  /* 0x0000001809067225 */ /* 0x000fc600078e0010 */
[----:B------:R-:W4:Y:S01]  /*5330*/  LDC R15, c[0x0][0x144] ;  /* 0x00005100ff0f7b82 */ /* 0x000f220000000800 */
[----:B------:R-:W-:-:S04]  /*5340*/  IMAD R10, R11, R24, RZ ;  /* 0x000000180b0a7224 */ /* 0x000fc800078e02ff */
[----:B------:R-:W-:Y:S02]  /*5350*/  IMAD R9, R9, R25, R10 ;  /* 0x0000001909097224 */ /* 0x000fe400078e020a */
[----:B------:R-:W-:Y:S01]  /*5360*/  IMAD.MOV.U32 R10, RZ, RZ, -0x1 ;  /* 0xffffffffff0a7424 */ /* 0x000fe200078e00ff */
[----:B------:R-:W5:Y:S01]  /*5370*/  LDC R20, c[0x0][0x8b0] ;  /* 0x00022c00ff147b82 */ /* 0x000f620000000800 */
[----:B------:R-:W-:Y:S01]  /*5380*/  IMAD.IADD R7, R7, 0x1, R9 ;  /* 0x0000000107077824 */ /* 0x000fe200078e0209 */
[----:B------:R-:W-:-:S04]  /*5390*/  I2FP.F32.U32 R9, R3 ;  /* 0x0000000300097245 */ /* 0x000fc80000201000 */
[-C--:B-1----:R-:W-:Y:S01]  /*53a0*/  SHF.R.U64 R12, R6, R26.reuse, R7 ;  /* 0x0000001a060c7219 */ /* 0x082fe20000001207 */
[----:B---3--:R-:W-:Y:S01]  /*53b0*/  IMAD.MOV R6, RZ, RZ, -R13 ;  /* 0x000000ffff067224 */ /* 0x008fe200078e0a0d */
[----:B------:R-:W1:Y:S01]  /*53c0*/  LDC R11, c[0x0][0x900] ;  /* 0x00024000ff0b7b82 */ /* 0x000e620000000800 */
[----:B--2---:R-:W-:Y:S01]  /*53d0*/  ISETP.NE.U32.AND P1, PT, R28, RZ, PT ;  /* 0x000000ff1c00720c */ /* 0x004fe20003f25070 */
[----:B------:R-:W-:Y:S01]  /*53e0*/  FMUL R9, R9, UR4 ;  /* 0x0000000409097c20 */ /* 0x000fe20008400000 */
[----:B------:R-:W-:Y:S02]  /*53f0*/  SHF.R.U32.HI R7, RZ, R26, R7 ;  /* 0x0000001aff077219 */ /* 0x000fe40000011607 */
[----:B------:R-:W-:-:S03]  /*5400*/  ISETP.NE.AND.EX P1, PT, R29, RZ, PT, P1 ;  /* 0x000000ff1d00720c */ /* 0x000fc60003f25310 */
[----:B------:R-:W2:Y:S01]  /*5410*/  LDC R24, c[0x0][0x148] ;  /* 0x00005200ff187b82 */ /* 0x000ea20000000800 */
[----:B----4-:R-:W-:Y:S02]  /*5420*/  IMAD R25, R15, R6, R8 ;  /* 0x000000060f197224 */ /* 0x010fe400078e0208 */
[----:B------:R-:W-:-:S05]  /*5430*/  IMAD.MOV.U32 R8, RZ, RZ, 0x1 ;  /* 0x00000001ff087424 */ /* 0x000fca00078e00ff */
[----:B------:R-:W3:Y:S01]  /*5440*/  LDC R23, c[0x0][0x8a8] ;  /* 0x00022a00ff177b82 */ /* 0x000ee20000000800 */
[-CC-:B-----5:R-:W-:Y:S02]  /*5450*/  SHF.R.U64 R15, R12, R20.reuse, R7.reuse ;  /* 0x000000140c0f7219 */ /* 0x1a0fe40000001207 */
[----:B------:R-:W-:Y:S02]  /*5460*/  SHF.R.U32.HI R6, RZ, R20, R7 ;  /* 0x00000014ff067219 */ /* 0x000fe40000011607 */
[----:B------:R4:W1:Y:S03]  /*5470*/  F2I.U32.TRUNC.NTZ R20, R9 ;  /* 0x0000000900147305 */ /* 0x000866000020f000 */
[----:B------:R-:W2:Y:S01]  /*5480*/  LDC R27, c[0x0][0x8f0] ;  /* 0x00023c00ff1b7b82 */ /* 0x000ea20000000800 */
[-C--:B-1----:R-:W-:Y:S02]  /*5490*/  SHF.R.U64 R21, R15, R11.reuse, R6 ;  /* 0x0000000b0f157219 */ /* 0x082fe40000001206 */
[----:B------:R-:W-:-:S02]  /*54a0*/  SHF.L.U32 R10, R10, R11, RZ ;  /* 0x0000000b0a0a7219 */ /* 0x000fc400000006ff */
[-C--:B------:R-:W-:Y:S01]  /*54b0*/  SHF.R.U32.HI R7, RZ, R11.reuse, R6 ;  /* 0x0000000bff077219 */ /* 0x080fe20000011606 */
[----:B------:R-:W-:Y:S01]  /*54c0*/  IMAD.MOV.U32 R6, RZ, RZ, R21 ;  /* 0x000000ffff067224 */ /* 0x000fe200078e0015 */
[----:B------:R-:W-:Y:S01]  /*54d0*/  SHF.L.U32 R26, R8, R11, RZ ;  /* 0x0000000b081a7219 */ /* 0x000fe200000006ff */
[----:B------:R-:W1:Y:S01]  /*54e0*/  LDC R30, c[0x0][0x8e0] ;  /* 0x00023800ff1e7b82 */ /* 0x000e620000000800 */
[----:B------:R-:W-:-:S07]  /*54f0*/  LOP3.LUT R32, RZ, R10, RZ, 0x33, !PT ;  /* 0x0000000aff207212 */ /* 0x000fce00078e33ff */
[----:B------:R-:W1:Y:S01]  /*5500*/  LDC R31, c[0x0][0x8b8] ;  /* 0x00022e00ff1f7b82 */ /* 0x000e620000000800 */
[----:B----4-:R-:W-:Y:S05]  /*5510*/  @!P1 BRA `(.L_x_100) ;  /* 0x0000000000289947 */ /* 0x010fea0003800000 */
[----:B------:R-:W4:Y:S02]  /*5520*/  LDC R6, c[0x0][0x8f4] ;  /* 0x00023d00ff067b82 */ /* 0x000f240000000800 */
[----:B----4-:R-:W-:-:S05]  /*5530*/  IADD3 R11, P1, R21, R6, RZ ;  /* 0x00000006150b7210 */ /* 0x010fca0007f3e0ff */
        /* <DEDUP_REMOVED lines=8> */
.L_x_100:
[----:B------:R-:W-:Y:S01]  /*55c0*/  ISETP.NE.AND P1, PT, R2, 0x1, PT ;  /* 0x000000010200780c */ /* 0x000fe20003f25270 */
[----:B---3--:R-:W-:Y:S01]  /*55d0*/  VIADD R9, R23, 0xffffffff ;  /* 0xffffffff17097836 */ /* 0x008fe20000000000 */
[----:B--2---:R-:W-:Y:S01]  /*55e0*/  SHF.R.U64 R7, R6, R27, R7 ;  /* 0x0000001b06077219 */ /* 0x004fe20000001207 */
[----:B------:R-:W-:Y:S01]  /*55f0*/  IMAD.MOV R20, RZ, RZ, -R20 ;  /* 0x000000ffff147224 */ /* 0x000fe200078e0a14 */
[----:B------:R-:W-:Y:S01]  /*5600*/  LOP3.LUT R6, R15, R32, RZ, 0xc0, !PT ;  /* 0x000000200f067212 */ /* 0x000fe200078ec0ff */
[----:B------:R-:W-:Y:S01]  /*5610*/  IMAD.MOV.U32 R10, RZ, RZ, 0x1 ;  /* 0x00000001ff0a7424 */ /* 0x000fe200078e00ff */
[----:B------:R-:W-:Y:S01]  /*5620*/  LOP3.LUT R12, R12, R9, RZ, 0xc0, !PT ;  /* 0x000000090c0c7212 */ /* 0x000fe200078ec0ff */
[----:B------:R-:W-:Y:S02]  /*5630*/  IMAD.MOV R8, RZ, RZ, -R7 ;  /* 0x000000ffff087224 */ /* 0x000fe400078e0a07 */
[----:B------:R-:W-:-:S04]  /*5640*/  IMAD R6, R26, R7, R6 ;  /* 0x000000071a067224 */ /* 0x000fc800078e0206 */
[----:B------:R-:W-:Y:S02]  /*5650*/  @P1 IMAD R25, R24, R20, R3 ;  /* 0x0000001418191224 */ /* 0x000fe400078e0203 */
[----:B-1----:R-:W-:Y:S02]  /*5660*/  IMAD R3, R8, R30, R21 ;  /* 0x0000001e08037224 */ /* 0x002fe400078e0215 */
[----:B------:R-:W-:Y:S02]  /*5670*/  IMAD R13, R6, R31, R25 ;  /* 0x0000001f060d7224 */ /* 0x000fe400078e0219 */
[----:B------:R-:W-:-:S05]  /*5680*/  IMAD R6, R3, R23, R12 ;  /* 0x0000001703067224 */ /* 0x000fca00078e020c */
[----:B------:R-:W-:Y:S02]  /*5690*/  SEL R7, R6, R13, !P1 ;  /* 0x0000000d06077207 */ /* 0x000fe40004800000 */
[----:B------:R-:W-:Y:S01]  /*56a0*/  SEL R13, R13, R6, !P1 ;  /* 0x000000060d0d7207 */ /* 0x000fe20004800000 */
[----:B------:R-:W-:-:S07]  /*56b0*/  IMAD.MOV.U32 R6, RZ, RZ, R14 ;  /* 0x000000ffff067224 */ /* 0x000fce00078e000e */
.L_x_98:
[----:B------:R-:W-:-:S08]  /*56c0*/  NOP ;  /* 0x0000000000007918 */ /* 0x000fd00000000000 */
[----:B------:R-:W1:-:S00]  /*56d0*/  USETMAXREG.DEALLOC.CTAPOOL 0x28 ;  /* 0x00000028000079c8 */ /* 0x000e4000080e0500 */
[----:B-1----:R-:W-:-:S13]  /*56e0*/  ISETP.NE.AND P1, PT, R0, 0x1, PT ;  /* 0x000000010000780c */ /* 0x002fda0003f25270 */
[----:B------:R-:W-:Y:S05]  /*56f0*/  @!P1 BRA `(.L_x_10) ;  /* 0x0000002000909947 */ /* 0x000fea0003800000 */
[----:B------:R-:W-:Y:S05]  /*5700*/  @!P4 BRA `(.L_x_101) ;  /* 0x0000001000a8c947 */ /* 0x000fea0003800000 */
[----:B------:R-:W-:-:S13]  /*5710*/  ISETP.NE.OR P0, PT, R0, 0x2, P0 ;  /* 0x000000020000780c */ /* 0x000fda0000705670 */
[----:B------:R-:W-:Y:S05]  /*5720*/  @P0 BRA `(.L_x_10) ;  /* 0x0000002000840947 */ /* 0x000fea0003800000 */
[----:B------:R-:W-:-:S13]  /*5730*/  LOP3.LUT P1, RZ, R10, 0xff, RZ, 0xc0, !PT ;  /* 0x000000ff0aff7812 */ /* 0x000fda000782c0ff */
[----:B------:R-:W-:Y:S05]  /*5740*/  @!P1 BRA `(.L_x_102) ;  /* 0x0000000000189947 */ /* 0x000fea0003800000 */
[----:B------:R-:W-:Y:S01]  /*5750*/  UMOV UR4, 0x400 ;  /* 0x0000040000047882 */ /* 0x000fe20000000000 */
[----:B------:R-:W-:Y:S01]  /*5760*/  IMAD.MOV.U32 R0, RZ, RZ, RZ ;  /* 0x000000ffff007224 */ /* 0x000fe200078e00ff */
[----:B------:R-:W-:-:S04]  /*5770*/  ULEA UR4, UR36, UR4, 0x18 ;  /* 0x0000000424047291 */ /* 0x000fc8000f8ec03f */
[----:B------:R-:W-:-:S05]  /*5780*/  SHF.L.U32 R0, R0, 0x1f, RZ ;  /* 0x0000001f00007819 */ /* 0x000fca00000006ff */
[----:B------:R-:W1:Y:S02]  /*5790*/  SYNCS.PHASECHK.TRANS64.TRYWAIT P0, [UR4+0x88], R0 ;  /* 0x00008800ff0075a7 */ /* 0x000e640008000144 */
[----:B-1----:R-:W-:Y:S05]  /*57a0*/  @!P0 BRA `(.L_x_103) ;  /* 0x0000002000ec8947 */ /* 0x002fea0003800000 */
.L_x_102:
[----:B-1----:R-:W-:Y:S01]  /*57b0*/  PRMT R0, RZ, 0x7610, R0 ;  /* 0x00007610ff007816 */ /* 0x002fe20000000000 */
[----:B------:R-:W-:Y:S06]  /*57c0*/  @P3 BRA `(.L_x_104) ;  /* 0x0000000000243947 */ /* 0x000fec0003800000 */
[----:B------:R-:W-:Y:S02]  /*57d0*/  ULDC.64 UR4, c[0x0][0x588] ;  /* 0x0001620000047ab9 */ /* 0x000fe40000000a00 */
[----:B------:R-:W-:-:S04]  /*57e0*/  ISETP.NE.U32.AND P0, PT, RZ, UR4, PT ;  /* 0x00000004ff007c0c */ /* 0x000fc8000bf05070 */
[----:B------:R-:W-:-:S13]  /*57f0*/  ISETP.NE.AND.EX P0, PT, RZ, UR5, PT, P0 ;  /* 0x00000005ff007c0c */ /* 0x000fda000bf05300 */
[----:B------:R-:W-:Y:S05]  /*5800*/  @!P0 BRA `(.L_x_105) ;  /* 0x00000000000c8947 */ /* 0x000fea0003800000 */
[----:B------:R1:W5:Y:S01]  /*5810*/  LDG.E R3, desc[UR40][R4.64] ;  /* 0x0000002804037981 */ /* 0x000362000c1e1900 */
[----:B------:R-:W-:Y:S01]  /*5820*/  IMAD.MOV.U32 R0, RZ, RZ, 0x1 ;  /* 0x00000001ff007424 */ /* 0x000fe200078e00ff */
[----:B------:R-:W-:Y:S06]  /*5830*/  BRA `(.L_x_104) ;  /* 0x0000000000087947 */ /* 0x000fec0003800000 */
.L_x_105:
[----:B------:R-:W2:Y:S01]  /*5840*/  LDC R3, c[0x0][0x580] ;  /* 0x00016000ff037b82 */ /* 0x000ea20000000800 */
[----:B------:R-:W-:-:S07]  /*5850*/  IMAD.MOV.U32 R0, RZ, RZ, 0x1 ;  /* 0x00000001ff007424 */ /* 0x000fce00078e00ff */
.L_x_104:
[----:B------:R-:W-:Y:S01]  /*5860*/  IMAD.MOV.U32 R8, RZ, RZ, 0x1 ;  /* 0x00000001ff087424 */ /* 0x000fe200078e00ff */
[----:B------:R-:W-:Y:S06]  /*5870*/  @!P1 BRA `(.L_x_106) ;  /* 0x0000000c00dc9947 */ /* 0x000fec0003800000 */
[----:B------:R-:W3:Y:S01]  /*5880*/  LDC R9, c[0x0][0x900] ;  /* 0x00024000ff097b82 */ /* 0x000ee20000000800 */
[----:B-1----:R-:W-:Y:S01]  /*5890*/  IMAD.MOV.U32 R4, RZ, RZ, -0x1 ;  /* 0xffffffffff047424 */ /* 0x002fe200078e00ff */
[----:B------:R-:W-:Y:S01]  /*58a0*/  LOP3.LUT R10, R19, 0x2, RZ, 0xfc, !PT ;  /* 0x00000002130a7812 */ /* 0x000fe200078efcff */
[----:B------:R-:W-:Y:S01]  /*58b0*/  IMAD.MOV.U32 R8, RZ, RZ, 0x1 ;  /* 0x00000001ff087424 */ /* 0x000fe200078e00ff */
[----:B------:R-:W-:Y:S01]  /*58c0*/  ULDC.64 UR6, c[0x0][0x198] ;  /* 0x0000660000067ab9 */ /* 0x000fe20000000a00 */
[----:B------:R-:W-:Y:S01]  /*58d0*/  ULDC.64 UR14, c[0x0][0x588] ;  /* 0x00016200000e7ab9 */ /* 0x000fe20000000a00 */
[----:B------:R-:W-:Y:S01]  /*58e0*/  ULDC.64 UR22, c[0x0][0x8f8] ;  /* 0x00023e0000167ab9 */ /* 0x000fe20000000a00 */
[----:B------:R-:W-:Y:S01]  /*58f0*/  ULDC.64 UR24, c[0x0][0x590] ;  /* 0x0001640000187ab9 */ /* 0x000fe20000000a00 */
[----:B------:R-:W1:Y:S01]  /*5900*/  LDC R11, c[0x0][0x8a8] ;  /* 0x00022a00ff0b7b82 */ /* 0x000e620000000800 */
[-C--:B---3--:R-:W-:Y:S02]  /*5910*/  SHF.L.U32 R4, R4, R9.reuse, RZ ;  /* 0x0000000904047219 */ /* 0x088fe400000006ff */
[----:B------:R-:W-:Y:S01]  /*5920*/  SHF.L.U32 R9, R8, R9, RZ ;  /* 0x0000000908097219 */ /* 0x000fe200000006ff */
[----:B------:R-:W-:Y:S01]  /*5930*/  IMAD.MOV.U32 R8, RZ, RZ, 0x1 ;  /* 0x00000001ff087424 */ /* 0x000fe200078e00ff */
[----:B------:R-:W-:Y:S01]  /*5940*/  LOP3.LUT R12, RZ, R4, RZ, 0x33, !PT ;  /* 0x00000004ff0c7212 */ /* 0x000fe200078e33ff */
[----:B-1----:R-:W-:-:S07]  /*5950*/  VIADD R11, R11, 0xffffffff ;  /* 0xffffffff0b0b7836 */ /* 0x002fce0000000000 */
.L_x_138:
[----:B------:R-:W-:Y:S02]  /*5960*/  ISETP.NE.U32.AND P0, PT, RZ, UR24, PT ;  /* 0x00000018ff007c0c */ /* 0x000fe4000bf05070 */
[----:B------:R-:W-:Y:S02]  /*5970*/  R2UR UR19, R13 ;  /* 0x000000000d1372ca */ /* 0x000fe400000e0000 */
[----:B------:R-:W-:Y:S02]  /*5980*/  R2UR UR18, R7 ;  /* 0x00000000071272ca */ /* 0x000fe400000e0000 */
[----:B------:R-:W-:-:S09]  /*5990*/  ISETP.NE.AND.EX P0, PT, RZ, UR25, PT, P0 ;  /* 0x00000019ff007c0c */ /* 0x000fd2000bf05300 */
[----:B------:R-:W-:Y:S02]  /*59a0*/  USHF.L.U32 UR19, UR19, 0x8, URZ ;  /* 0x0000000813137899 */ /* 0x000fe4000800063f */
[----:B------:R-:W-:Y:S02]  /*59b0*/  USHF.L.U32 UR18, UR18, 0x6, URZ ;  /* 0x0000000612127899 */ /* 0x000fe4000800063f */
[----:B--234-:R-:W-:Y:S10]  /*59c0*/  @!P0 BRA `(.L_x_107) ;  /* 0x00000000002c8947 */ /* 0x01cff40003800000 */
[----:B------:R-:W-:-:S04]  /*59d0*/  ISETP.NE.U32.AND P1, PT, RZ, UR14, PT ;  /* 0x0000000eff007c0c */ /* 0x000fc8000bf25070 */
[----:B------:R-:W-:-:S13]  /*59e0*/  ISETP.NE.AND.EX P1, PT, RZ, UR15, PT, P1 ;  /* 0x0000000fff007c0c */ /* 0x000fda000bf25310 */
[----:B------:R-:W-:Y:S05]  /*59f0*/  @!P1 BRA `(.L_x_108) ;  /* 0x0000000000189947 */ /* 0x000fea0003800000 */
[----:B------:R-:W1:Y:S01]  /*5a00*/  LDC.64 R4, c[0x0][0x588] ;  /* 0x00016200ff047b82 */ /* 0x000e620000000a00 */
[----:B--2--5:R-:W-:-:S04]  /*5a10*/  IMAD R3, R6, UR24, RZ ;  /* 0x0000001806037c24 */ /* 0x024fc8000f8e02ff */
[----:B-1----:R-:W-:-:S05]  /*5a20*/  IMAD.WIDE R4, R3, 0x4, R4 ;  /* 0x0000000403047825 */ /* 0x002fca00078e0204 */
[----:B------:R1:W5:Y:S01]  /*5a30*/  LDG.E R3, desc[UR40][R4.64] ;  /* 0x0000002804037981 */ /* 0x000362000c1e1900 */
[----:B------:R-:W-:Y:S01]  /*5a40*/  IMAD.MOV.U32 R0, RZ, RZ, 0x1 ;  /* 0x00000001ff007424 */ /* 0x000fe200078e00ff */
[----:B------:R-:W-:Y:S06]  /*5a50*/  BRA `(.L_x_107) ;  /* 0x0000000000087947 */ /* 0x000fec0003800000 */
.L_x_108:
[----:B--2--5:R-:W3:Y:S01]  /*5a60*/  LDC R3, c[0x0][0x580] ;  /* 0x00016000ff037b82 */ /* 0x024ee20000000800 */
[----:B------:R-:W-:-:S07]  /*5a70*/  IMAD.MOV.U32 R0, RZ, RZ, 0x1 ;  /* 0x00000001ff007424 */ /* 0x000fce00078e00ff */
.L_x_107:
[----:B------:R-:W-:Y:S05]  /*5a80*/  @!P0 BRA `(.L_x_109) ;  /* 0x00000000001c8947 */ /* 0x000fea0003800000 */
[----:B------:R-:W-:-:S13]  /*5a90*/  LOP3.LUT P2, RZ, R0, 0xff, RZ, 0xc0, !PT ;  /* 0x000000ff00ff7812 */ /* 0x000fda000784c0ff */
[----:B-1----:R-:W1:Y:S02]  /*5aa0*/  @!P2 LDC.64 R4, c[0x0][0x588] ;  /* 0x00016200ff04ab82 */ /* 0x002e640000000a00 */
[----:B-1----:R-:W-:-:S04]  /*5ab0*/  @!P2 ISETP.NE.U32.AND P0, PT, R4, RZ, PT ;  /* 0x000000ff0400a20c */ /* 0x002fc80003f05070 */
[----:B------:R-:W-:Y:S02]  /*5ac0*/  @!P2 ISETP.NE.AND.EX P1, PT, R5, RZ, PT, P0 ;  /* 0x000000ff0500a20c */ /* 0x000fe40003f25300 */
[----:B--23-5:R-:W-:Y:S02]  /*5ad0*/  @P2 FSETP.EQ.AND P0, PT, R3, RZ, PT ;  /* 0x000000ff0300220b */ /* 0x02cfe40003f02000 */
[----:B------:R-:W-:Y:S01]  /*5ae0*/  @!P2 PLOP3.LUT P0, PT, P1, PT, PT, 0x8, 0x0 ;  /* 0x000000000000a81c */ /* 0x000fe20000f0e170 */
[----:B------:R-:W-:-:S12]  /*5af0*/  BRA `(.L_x_110) ;  /* 0x0000000000047947 */ /* 0x000fd80003800000 */
.L_x_109:
[----:B--23-5:R-:W-:-:S13]  /*5b00*/  FSETP.EQ.AND P0, PT, R3, RZ, PT ;  /* 0x000000ff0300720b */ /* 0x02cfda0003f02000 */
.L_x_110:
[----:B------:R-:W-:Y:S02]  /*5b10*/  ISETP.NE.AND P2, PT, R10, 0x3, PT ;  /* 0x000000030a00780c */ /* 0x000fe40003f45270 */
[----:B------:R-:W-:-:S04]  /*5b20*/  ELECT P1, URZ, PT ;  /* 0x00000000003f782f */ /* 0x000fc80003820000 */
[----:B------:R-:W-:-:S07]  /*5b30*/  PLOP3.LUT P0, PT, P1, P0, PT, 0x20, 0x0 ;  /* 0x000000000000781c */ /* 0x000fce0000f00470 */
[----:B------:R-:W-:Y:S06]  /*5b40*/  @!P2 BRA `(.L_x_111) ;  /* 0x000000000004a947 */ /* 0x000fec0003800000 */
[----:B------:R-:W-:Y:S01]  /*5b50*/  BPT.TRAP 0x1 ;  /* 0x000000040000795c */ /* 0x000fe20000300000 */
.L_x_111:
[----:B------:R-:W2:Y:S01]  /*5b60*/  S2UR UR36, SR_CgaCtaId ;  /* 0x00000000002479c3 */ /* 0x000ea20000008800 */
[----:B------:R-:W-:Y:S01]  /*5b70*/  UMOV UR4, 0x400 ;  /* 0x0000040000047882 */ /* 0x000fe20000000000 */
[----:B-1----:R-:W-:Y:S01]  /*5b80*/  SHF.L.U32 R4, R8, 0x1f, RZ ;  /* 0x0000001f08047819 */ /* 0x002fe200000006ff */
[----:B--2---:R-:W-:-:S09]  /*5b90*/  ULEA UR5, UR36, UR4, 0x18 ;  /* 0x0000000424057291 */ /* 0x004fd2000f8ec03f */
[----:B------:R-:W1:Y:S02]  /*5ba0*/  SYNCS.PHASECHK.TRANS64.TRYWAIT P1, [UR5+0x60], R4 ;  /* 0x00006004ff0075a7 */ /* 0x000e640008020145 */
[----:B-1----:R-:W-:Y:S05]  /*5bb0*/  @!P1 BRA `(.L_x_112) ;  /* 0x0000002000009947 */ /* 0x002fea0003800000 */
.L_x_170:
[----:B------:R-:W-:Y:S04]  /*5bc0*/  BSSY B0, `(.L_x_113) ;  /* 0x000000e000007945 */ /* 0x000fe80003800000 */
[----:B------:R-:W-:Y:S05]  /*5bd0*/  @!P0 BRA `(.L_x_114) ;  /* 0x0000000000308947 */ /* 0x000fea0003800000 */
[----:B------:R-:W-:Y:S01]  /*5be0*/  R2UR UR20, R6 ;  /* 0x00000000061472ca */ /* 0x000fe200000e0000 */
[----:B------:R-:W-:Y:S02]  /*5bf0*/  UIADD3 UR8, UP0, UR6, 0x3f0, URZ ;  /* 0x000003f006087890 */ /* 0x000fe4000ff1e03f */
[----:B------:R-:W-:Y:S02]  /*5c00*/  UIADD3 UR16, UR5, 0x200, URZ ;  /* 0x0000020005107890 */ /* 0x000fe4000fffe03f */
[----:B------:R-:W-:Y:S02]  /*5c10*/  UIADD3 UR17, UR5, 0x40, URZ ;  /* 0x0000004005117890 */ /* 0x000fe4000fffe03f */
[----:B------:R-:W-:Y:S01]  /*5c20*/  UIADD3.X UR9, URZ, UR7, URZ, UP0, !UPT ;  /* 0x000000073f097290 */ /* 0x000fe200087fe43f */
[----:B------:R-:W-:Y:S01]  /*5c30*/  UMOV UR10, 0x0 ;  /* 0x00000000000a7882 */ /* 0x000fe20000000000 */
[----:B------:R-:W-:-:S07]  /*5c40*/  UMOV UR11, 0x10000000 ;  /* 0x10000000000b7882 */ /* 0x000fce0000000000 */
[----:B------:R2:W-:Y:S02]  /*5c50*/  UTMALDG.3D [UR16], [UR8], desc[UR10] ;  /* 0x00000a10080075b4 */ /* 0x0005e40008011000 */
[----:B--2---:R-:W-:Y:S05]  /*5c60*/  @!P2 BRA `(.L_x_115) ;  /* 0x000000000004a947 */ /* 0x004fea0003800000 */
[----:B------:R-:W-:Y:S01]  /*5c70*/  BPT.TRAP 0x1 ;  /* 0x000000040000795c */ /* 0x000fe20000300000 */
.L_x_115:
[----:B-1----:R-:W1:Y:S02]  /*5c80*/  LDC R5, c[0x0][0x800] ;  /* 0x00020000ff057b82 */ /* 0x002e640000000800 */
[----:B-1----:R2:W-:Y:S02]  /*5c90*/  SYNCS.ARRIVE.TRANS64.RED.A0TR RZ, [UR5+0x40], R5 ;  /* 0x00004005ffff79a7 */ /* 0x0025e40008300405 */
.L_x_114:
[----:B------:R-:W-:Y:S05]  /*5ca0*/  BSYNC B0 ;  /* 0x0000000000007941 */ /* 0x000fea0003800000 */
.L_x_113:
[----:B------:R-:W-:Y:S05]  /*5cb0*/  @!P2 BRA `(.L_x_116) ;  /* 0x000000000004a947 */ /* 0x000fea0003800000 */
[----:B------:R-:W-:Y:S01]  /*5cc0*/  BPT.TRAP 0x1 ;  /* 0x000000040000795c */ /* 0x000fe20000300000 */
.L_x_116:
[----:B------:R-:W-:-:S04]  /*5cd0*/  UIADD3 UR4, UR5, 0x40, URZ ;  /* 0x0000004005047890 */ /* 0x000fc8000fffe03f */
[----:B------:R-:W-:-:S09]  /*5ce0*/  UPRMT UR4, UR36, 0x654, UR4 ;  /* 0x0000065424047896 */ /* 0x000fd20008000004 */
[----:B------:R-:W-:Y:S01]  /*5cf0*/  SYNCS.ARRIVE.TRANS64.RED.A1T0 RZ, [UR4], RZ ;  /* 0x000000ffffff79a7 */ /* 0x000fe20008100404 */
[----:B------:R-:W-:Y:S05]  /*5d00*/  @!P2 BRA `(.L_x_117) ;  /* 0x000000000004a947 */ /* 0x000fea0003800000 */
[----:B------:R-:W-:Y:S01]  /*5d10*/  BPT.TRAP 0x1 ;  /* 0x000000040000795c */ /* 0x000fe20000300000 */
.L_x_117:
[----:B------:R-:W3:Y:S02]  /*5d20*/  SYNCS.PHASECHK.TRANS64.TRYWAIT P1, [UR5+0x68], R4 ;  /* 0x00006804ff0075a7 */ /* 0x000ee40008020145 */
[----:B---3--:R-:W-:Y:S05]  /*5d30*/  @!P1 BRA `(.L_x_118) ;  /* 0x0000001c00b89947 */ /* 0x008fea0003800000 */
.L_x_171:
[----:B------:R-:W-:Y:S04]  /*5d40*/  BSSY B0, `(.L_x_119) ;  /* 0x0000010000007945 */ /* 0x000fe80003800000 */
[----:B------:R-:W-:Y:S05]  /*5d50*/  @!P0 BRA `(.L_x_120) ;  /* 0x0000000000388947 */ /* 0x000fea0003800000 */
[----:B------:R-:W-:Y:S01]  /*5d60*/  UIADD3 UR16, UP0, UR6, 0x3f0, URZ ;  /* 0x000003f006107890 */ /* 0x000fe2000ff1e03f */
[----:B------:R-:W-:Y:S01]  /*5d70*/  R2UR UR12, R6 ;  /* 0x00000000060c72ca */ /* 0x000fe200000e0000 */
[----:B------:R-:W-:Y:S02]  /*5d80*/  UIADD3 UR11, UR19, 0x80, URZ ;  /* 0x00000080130b7890 */ /* 0x000fe4000fffe03f */
[----:B------:R-:W-:Y:S02]  /*5d90*/  UIADD3 UR8, UR5, 0x2200, URZ ;  /* 0x0000220005087890 */ /* 0x000fe4000fffe03f */
[----:B------:R-:W-:Y:S02]  /*5da0*/  UIADD3 UR9, UR5, 0x48, URZ ;  /* 0x0000004805097890 */ /* 0x000fe4000fffe03f */
[----:B------:R-:W-:Y:S01]  /*5db0*/  UIADD3.X UR17, URZ, UR7, URZ, UP0, !UPT ;  /* 0x000000073f117290 */ /* 0x000fe200087fe43f */
[----:B------:R-:W-:Y:S01]  /*5dc0*/  UMOV UR20, 0x0 ;  /* 0x0000000000147882 */ /* 0x000fe20000000000 */
[----:B------:R-:W-:Y:S01]  /*5dd0*/  UMOV UR21, 0x10000000 ;  /* 0x1000000000157882 */ /* 0x000fe20000000000 */
[----:B------:R-:W-:-:S06]  /*5de0*/  UMOV UR10, UR18 ;  /* 0x00000012000a7c82 */ /* 0x000fcc0008000000 */
[----:B------:R3:W-:Y:S02]  /*5df0*/  UTMALDG.3D [UR8], [UR16], desc[UR20] ;  /* 0x00001408100075b4 */ /* 0x0007e40008011000 */
[----:B---3--:R-:W-:Y:S05]  /*5e00*/  @!P2 BRA `(.L_x_121) ;  /* 0x000000000004a947 */ /* 0x008fea0003800000 */
[----:B------:R-:W-:Y:S01]  /*5e10*/  BPT.TRAP 0x1 ;  /* 0x000000040000795c */ /* 0x000fe20000300000 */
.L_x_121:
[----:B-12---:R-:W1:Y:S02]  /*5e20*/  LDC R5, c[0x0][0x800] ;  /* 0x00020000ff057b82 */ /* 0x006e640000000800 */
[----:B-1----:R3:W-:Y:S02]  /*5e30*/  SYNCS.ARRIVE.TRANS64.RED.A0TR RZ, [UR5+0x48], R5 ;  /* 0x00004805ffff79a7 */ /* 0x0027e40008300405 */
.L_x_120:
[----:B------:R-:W-:Y:S05]  /*5e40*/  BSYNC B0 ;  /* 0x0000000000007941 */ /* 0x000fea0003800000 */
.L_x_119:
[----:B------:R-:W-:Y:S05]  /*5e50*/  @!P2 BRA `(.L_x_122) ;  /* 0x000000000004a947 */ /* 0x000fea0003800000 */
[----:B------:R-:W-:Y:S01]  /*5e60*/  BPT.TRAP 0x1 ;  /* 0x000000040000795c */ /* 0x000fe20000300000 */
.L_x_122:
[----:B------:R-:W-:Y:S02]  /*5e70*/  UIADD3 UR4, UR5, 0x48, URZ ;  /* 0x0000004805047890 */ /* 0x000fe4000fffe03f */
[----:B------:R-:W-:Y:S02]  /*5e80*/  UIADD3 UR10, UR18, 0x20, URZ ;  /* 0x00000020120a7890 */ /* 0x000fe4000fffe03f */
[----:B------:R-:W-:-:S09]  /*5e90*/  UPRMT UR4, UR36, 0x654, UR4 ;  /* 0x0000065424047896 */ /* 0x000fd20008000004 */
[----:B------:R-:W-:Y:S01]  /*5ea0*/  SYNCS.ARRIVE.TRANS64.RED.A1T0 RZ, [UR4], RZ ;  /* 0x000000ffffff79a7 */ /* 0x000fe20008100404 */
[----:B------:R-:W-:Y:S05]  /*5eb0*/  @!P2 BRA `(.L_x_123) ;  /* 0x000000000004a947 */ /* 0x000fea0003800000 */
[----:B------:R-:W-:Y:S01]  /*5ec0*/  BPT.TRAP 0x1 ;  /* 0x000000040000795c */ /* 0x000fe20000300000 */
.L_x_123:
[----:B------:R-:W4:Y:S02]  /*5ed0*/  SYNCS.PHASECHK.TRANS64.TRYWAIT P1, [UR5+0x70], R4 ;  /* 0x00007004ff0075a7 */ /* 0x000f240008020145 */
[----:B----4-:R-:W-:Y:S05]  /*5ee0*/  @!P1 BRA `(.L_x_124) ;  /* 0x0000001c00649947 */ /* 0x010fea0003800000 */
.L_x_172:
        /* <DEDUP_REMOVED lines=8> */
[----:B------:R-:W-:Y:S01]  /*5f70*/  UMOV UR21, 0x10000000 ;  /* 0x1000000000157882 */ /* 0x000fe20000000000 */
[----:B------:R-:W-:-:S06]  /*5f80*/  UMOV UR11, UR19 ;  /* 0x00000013000b7c82 */ /* 0x000fcc0008000000 */
[----:B------:R4:W-:Y:S02]  /*5f90*/  UTMALDG.3D [UR8], [UR16], desc[UR20] ;  /* 0x00001408100075b4 */ /* 0x0009e40008011000 */
[----:B----4-:R-:W-:Y:S05]  /*5fa0*/  @!P2 BRA `(.L_x_127) ;  /* 0x000000000004a947 */ /* 0x010fea0003800000 */
[----:B------:R-:W-:Y:S01]  /*5fb0*/  BPT.TRAP 0x1 ;  /* 0x000000040000795c */ /* 0x000fe20000300000 */
.L_x_127:
[----:B-123--:R-:W1:Y:S02]  /*5fc0*/  LDC R5, c[0x0][0x800] ;  /* 0x00020000ff057b82 */ /* 0x00ee640000000800 */
[----:B-1----:R4:W-:Y:S02]  /*5fd0*/  SYNCS.ARRIVE.TRANS64.RED.A0TR RZ, [UR5+0x50], R5 ;  /* 0x00005005ffff79a7 */ /* 0x0029e40008300405 */
.L_x_126:
[----:B------:R-:W-:Y:S05]  /*5fe0*/  BSYNC B0 ;  /* 0x0000000000007941 */ /* 0x000fea0003800000 */
.L_x_125:
[----:B------:R-:W-:Y:S05]  /*5ff0*/  @!P2 BRA `(.L_x_128) ;  /* 0x000000000004a947 */ /* 0x000fea0003800000 */
[----:B------:R-:W-:Y:S01]  /*6000*/  BPT.TRAP 0x1 ;  /* 0x000000040000795c */ /* 0x000fe20000300000 */
.L_x_128:
[----:B------:R-:W-:-:S04]  /*6010*/  UIADD3 UR4, UR5, 0x50, URZ ;  /* 0x0000005005047890 */ /* 0x000fc8000fffe03f */
[----:B------:R-:W-:-:S09]  /*6020*/  UPRMT UR4, UR36, 0x654, UR4 ;  /* 0x0000065424047896 */ /* 0x000fd20008000004 */
[----:B------:R-:W-:Y:S01]  /*6030*/  SYNCS.ARRIVE.TRANS64.RED.A1T0 RZ, [UR4], RZ ;  /* 0x000000ffffff79a7 */ /* 0x000fe20008100404 */
[----:B------:R-:W-:Y:S05]  /*6040*/  @!P2 BRA `(.L_x_129) ;  /* 0x000000000004a947 */ /* 0x000fea0003800000 */
[----:B------:R-:W-:Y:S01]  /*6050*/  BPT.TRAP 0x1 ;  /* 0x000000040000795c */ /* 0x000fe20000300000 */
.L_x_129:
[----:B------:R-:W5:Y:S02]  /*6060*/  SYNCS.PHASECHK.TRANS64.TRYWAIT P1, [UR5+0x78], R4 ;  /* 0x00007804ff0075a7 */ /* 0x000f640008020145 */
[----:B-----5:R-:W-:Y:S05]  /*6070*/  @!P1 BRA `(.L_x_130) ;  /* 0x0000001c00189947 */ /* 0x020fea0003800000 */
.L_x_173:
[----:B------:R-:W-:Y:S04]  /*6080*/  BSSY B0, `(.L_x_131) ;  /* 0x000000f000007945 */ /* 0x000fe80003800000 */
[----:B------:R-:W-:Y:S05]  /*6090*/  @!P0 BRA `(.L_x_132) ;  /* 0x0000000000348947 */ /* 0x000fea0003800000 */
[----:B------:R-:W-:Y:S01]  /*60a0*/  R2UR UR12, R6 ;  /* 0x00000000060c72ca */ /* 0x000fe200000e0000 */
[----:B------:R-:W-:Y:S02]  /*60b0*/  UIADD3 UR16, UP0, UR6, 0x3f0, URZ ;  /* 0x000003f006107890 */ /* 0x000fe4000ff1e03f */
[----:B------:R-:W-:Y:S02]  /*60c0*/  UIADD3 UR11, UR19, 0x80, URZ ;  /* 0x00000080130b7890 */ /* 0x000fe4000fffe03f */
[----:B------:R-:W-:Y:S02]  /*60d0*/  UIADD3 UR8, UR5, 0x6200, URZ ;  /* 0x0000620005087890 */ /* 0x000fe4000fffe03f */
[----:B------:R-:W-:Y:S02]  /*60e0*/  UIADD3 UR9, UR5, 0x58, URZ ;  /* 0x0000005805097890 */ /* 0x000fe4000fffe03f */
[----:B------:R-:W-:Y:S01]  /*60f0*/  UIADD3.X UR17, URZ, UR7, URZ, UP0, !UPT ;  /* 0x000000073f117290 */ /* 0x000fe200087fe43f */
[----:B------:R-:W-:Y:S01]  /*6100*/  UMOV UR20, 0x0 ;  /* 0x0000000000147882 */ /* 0x000fe20000000000 */
[----:B------:R-:W-:-:S07]  /*6110*/  UMOV UR21, 0x10000000 ;  /* 0x1000000000157882 */ /* 0x000fce0000000000 */
[----:B------:R1:W-:Y:S02]  /*6120*/  UTMALDG.3D [UR8], [UR16], desc[UR20] ;  /* 0x00001408100075b4 */ /* 0x0003e40008011000 */
[----:B-1----:R-:W-:Y:S05]  /*6130*/  @!P2 BRA `(.L_x_133) ;  /* 0x000000000004a947 */ /* 0x002fea0003800000 */
[----:B------:R-:W-:Y:S01]  /*6140*/  BPT.TRAP 0x1 ;  /* 0x000000040000795c */ /* 0x000fe20000300000 */
.L_x_133:
[----:B------:R-:W1:Y:S02]  /*6150*/  LDC R4, c[0x0][0x800] ;  /* 0x00020000ff047b82 */ /* 0x000e640000000800 */
[----:B-1----:R1:W-:Y:S02]  /*6160*/  SYNCS.ARRIVE.TRANS64.RED.A0TR RZ, [UR5+0x58], R4 ;  /* 0x00005804ffff79a7 */ /* 0x0023e40008300405 */
.L_x_132:
[----:B------:R-:W-:Y:S05]  /*6170*/  BSYNC B0 ;  /* 0x0000000000007941 */ /* 0x000fea0003800000 */
.L_x_131:
[----:B------:R-:W-:Y:S05]  /*6180*/  @!P2 BRA `(.L_x_134) ;  /* 0x000000000004a947 */ /* 0x000fea0003800000 */
[----:B------:R-:W-:Y:S01]  /*6190*/  BPT.TRAP 0x1 ;  /* 0x000000040000795c */ /* 0x000fe20000300000 */
.L_x_134:
[----:B------:R-:W-:Y:S01]  /*61a0*/  IADD3 R16, P0, R16, UR38, RZ ;  /* 0x0000002610107c10 */ /* 0x000fe2000ff1e0ff */
[----:B------:R-:W-:Y:S01]  /*61b0*/  UIADD3 UR4, UR5, 0x58, URZ ;  /* 0x0000005805047890 */ /* 0x000fe2000fffe03f */
[----:B------:R-:W-:Y:S01]  /*61c0*/  LOP3.LUT R8, R8, 0x1, RZ, 0x3c, !PT ;  /* 0x0000000108087812 */ /* 0x000fe200078e3cff */
[----:B------:R-:W-:Y:S01]  /*61d0*/  IMAD.MOV.U32 R13, RZ, RZ, -0x1 ;  /* 0xffffffffff0d7424 */ /* 0x000fe200078e00ff */
[----:B------:R-:W-:Y:S01]  /*61e0*/  IADD3.X R17, R17, UR37, RZ, P0, !PT ;  /* 0x0000002511117c10 */ /* 0x000fe200087fe4ff */
[----:B------:R-:W-:Y:S01]  /*61f0*/  UPRMT UR4, UR36, 0x654, UR4 ;  /* 0x0000065424047896 */ /* 0x000fe20008000004 */
[----:B------:R-:W-:Y:S01]  /*6200*/  ISETP.GE.U32.AND P0, PT, R16, UR22, PT ;  /* 0x0000001610007c0c */ /* 0x000fe2000bf06070 */
[----:B------:R-:W-:Y:S01]  /*6210*/  IMAD.MOV.U32 R7, RZ, RZ, -0x1 ;  /* 0xffffffffff077424 */ /* 0x000fe200078e00ff */
[----:B-1----:R-:W-:Y:S01]  /*6220*/  PRMT R4, RZ, 0x7610, R4 ;  /* 0x00007610ff047816 */ /* 0x002fe20000000004 */
[----:B------:R-:W-:Y:S01]  /*6230*/  IMAD.MOV.U32 R6, RZ, RZ, -0x1 ;  /* 0xffffffffff067424 */ /* 0x000fe200078e00ff */
[----:B------:R-:W-:-:S04]  /*6240*/  ISETP.GE.U32.AND.EX P0, PT, R17, UR23, PT, P0 ;  /* 0x0000001711007c0c */ /* 0x000fc8000bf06100 */
[----:B------:R-:W-:Y:S09]  /*6250*/  SYNCS.ARRIVE.TRANS64.RED.A1T0 RZ, [UR4], RZ ;  /* 0x000000ffffff79a7 */ /* 0x000ff20008100404 */
[----:B------:R-:W-:Y:S05]  /*6260*/  @P0 BRA `(.L_x_135) ;  /* 0x0000000400580947 */ /* 0x000fea0003800000 */
[----:B------:R-:W1:Y:S01]  /*6270*/  S2R R13, SR_CTAID.X ;  /* 0x00000000000d7919 */ /* 0x000e620000002500 */
[----:B------:R-:W5:Y:S01]  /*6280*/  LDC.64 R14, c[0x0][0x8d0] ;  /* 0x00023400ff0e7b82 */ /* 0x000f620000000a00 */
[----:B------:R-:W-:Y:S01]  /*6290*/  ULDC UR4, c[0x0][0x150] ;  /* 0x0000540000047ab9 */ /* 0x000fe20000000800 */
[----:B------:R-:W-:Y:S01]  /*62a0*/  IMAD.MOV.U32 R22, RZ, RZ, R17 ;  /* 0x000000ffff167224 */ /* 0x000fe200078e0011 */
[----:B------:R-:W2:Y:S05]  /*62b0*/  S2R R20, SR_CTAID.Y ;  /* 0x0000000000147919 */ /* 0x000eaa0000002600 */
[----:B------:R-:W3:Y:S08]  /*62c0*/  LDC R6, c[0x0][0x144] ;  /* 0x00005100ff067b82 */ /* 0x000ef00000000800 */
[----:B------:R-:W3:Y:S01]  /*62d0*/  LDC R21, c[0x0][0x8d8] ;  /* 0x00023600ff157b82 */ /* 0x000ee20000000800 */
[----:B-----5:R-:W-:-:S04]  /*62e0*/  ISETP.NE.U32.AND P0, PT, R14, RZ, PT ;  /* 0x000000ff0e00720c */ /* 0x020fc80003f05070 */
[----:B------:R-:W-:Y:S02]  /*62f0*/  ISETP.NE.AND.EX P0, PT, R15, RZ, PT, P0 ;  /* 0x000000ff0f00720c */ /* 0x000fe40003f05300 */
[----:B-1----:R-:W-:Y:S02]  /*6300*/  I2FP.F32.U32 R4, R13 ;  /* 0x0000000d00047245 */ /* 0x002fe40000201000 */
[----:B--2---:R-:W-:-:S03]  /*6310*/  I2FP.F32.U32 R18, R20 ;  /* 0x0000001400127245 */ /* 0x004fc60000201000 */
[----:B------:R-:W-:-:S06]  /*6320*/  FMUL R4, R4, UR4 ;  /* 0x0000000404047c20 */ /* 0x000fcc0008400000 */
[----:B------:R-:W3:Y:S02]  /*6330*/  F2I.U32.TRUNC.NTZ R4, R4 ;  /* 0x0000000400047305 */ /* 0x000ee4000020f000 */
[----:B---34-:R-:W-:-:S04]  /*6340*/  IMAD.MOV R5, RZ, RZ, -R4 ;  /* 0x000000ffff057224 */ /* 0x018fc800078e0a04 */
[----:B------:R-:W-:Y:S02]  /*6350*/  IMAD R13, R6, R5, R13 ;  /* 0x00000005060d7224 */ /* 0x000fe400078e020d */
[----:B------:R-:W-:Y:S01]  /*6360*/  IMAD.MOV.U32 R6, RZ, RZ, R16 ;  /* 0x000000ffff067224 */ /* 0x000fe200078e0010 */
[----:B------:R-:W-:Y:S06]  /*6370*/  @!P0 BRA `(.L_x_136) ;  /* 0x0000000000308947 */ /* 0x000fec0003800000 */
[----:B------:R-:W1:Y:S02]  /*6380*/  LDC R5, c[0x0][0x8dc] ;  /* 0x00023700ff057b82 */ /* 0x000e640000000800 */
[----:B-1----:R-:W-:-:S05]  /*6390*/  IADD3 R5, P0, R16, R5, RZ ;  /* 0x0000000510057210 */ /* 0x002fca0007f1e0ff */
[----:B------:R-:W-:-:S04]  /*63a0*/  IMAD.X R23, RZ, RZ, R17, P0 ;  /* 0x000000ffff177224 */ /* 0x000fc800000e0611 */
[----:B------:R-:W-:-:S04]  /*63b0*/  IMAD.WIDE.U32 R6, R23, R14, RZ ;  /* 0x0000000e17067225 */ /* 0x000fc800078e00ff */
[----:B------:R-:W-:-:S04]  /*63c0*/  IMAD.WIDE.U32 R6, P0, R5, R15, R6 ;  /* 0x0000000f05067225 */ /* 0x000fc80007800006 */
[----:B------:R-:W-:-:S04]  /*63d0*/  IMAD.WIDE.U32 R4, R5, R14, RZ ;  /* 0x0000000e05047225 */ /* 0x000fc800078e00ff */
[----:B------:R-:W-:Y:S01]  /*63e0*/  IMAD.MOV.U32 R4, RZ, RZ, R7 ;  /* 0x000000ffff047224 */ /* 0x000fe200078e0007 */
[----:B------:R-:W-:Y:S01]  /*63f0*/  IADD3 RZ, P1, R5, R6, RZ ;  /* 0x0000000605ff7210 */ /* 0x000fe20007f3e0ff */
[----:B------:R-:W-:-:S04]  /*6400*/  IMAD.X R5, RZ, RZ, RZ, P0 ;  /* 0x000000ffff057224 */ /* 0x000fc800000e06ff */
[----:B------:R-:W-:-:S04]  /*6410*/  IMAD.WIDE.U32.X R4, R23, R15, R4, P1 ;  /* 0x0000000f17047225 */ /* 0x000fc800008e0404 */
[----:B------:R-:W-:Y:S02]  /*6420*/  IMAD.MOV.U32 R6, RZ, RZ, R4 ;  /* 0x000000ffff067224 */ /* 0x000fe400078e0004 */
[----:B------:R-:W-:-:S07]  /*6430*/  IMAD.MOV.U32 R22, RZ, RZ, R5 ;  /* 0x000000ffff167224 */ /* 0x000fce00078e0005 */
.L_x_136:
[----:B------:R-:W-:Y:S01]  /*6440*/  ULDC UR4, c[0x0][0x154] ;  /* 0x0000550000047ab9 */ /* 0x000fe20000000800 */
[----:B------:R-:W1:Y:S01]  /*6450*/  LDC R7, c[0x0][0x148] ;  /* 0x00005200ff077b82 */ /* 0x000e620000000800 */
[----:B------:R-:W-:Y:S01]  /*6460*/  FMUL R14, R18, UR4 ;  /* 0x00000004120e7c20 */ /* 0x000fe20008400000 */
[----:B------:R-:W-:Y:S02]  /*6470*/  ISETP.NE.AND P2, PT, R2, 0x1, PT ;  /* 0x000000010200780c */ /* 0x000fe40003f45270 */
[-CC-:B------:R-:W-:Y:S02]  /*6480*/  SHF.R.U64 R18, R6, R21.reuse, R22.reuse ;  /* 0x0000001506127219 */ /* 0x180fe40000001216 */
[----:B------:R-:W-:Y:S01]  /*6490*/  SHF.R.U32.HI R21, RZ, R21, R22 ;  /* 0x00000015ff157219 */ /* 0x000fe20000011616 */
[----:B------:R-:W2:Y:S01]  /*64a0*/  F2I.U32.TRUNC.NTZ R14, R14 ;  /* 0x0000000e000e7305 */ /* 0x000ea2000020f000 */
[----:B------:R-:W3:Y:S01]  /*64b0*/  LDC.64 R4, c[0x0][0x8c8] ;  /* 0x00023200ff047b82 */ /* 0x000ee20000000a00 */
[----:B------:R-:W-:-:S05]  /*64c0*/  IADD3 R23, P0, RZ, -R18, RZ ;  /* 0x80000012ff177210 */ /* 0x000fca0007f1e0ff */
[----:B------:R-:W-:Y:S02]  /*64d0*/  IMAD.X R21, RZ, RZ, ~R21, P0 ;  /* 0x000000ffff157224 */ /* 0x000fe400000e0e15 */
[----:B------:R-:W4:Y:S01]  /*64e0*/  LDC R22, c[0x0][0x8c0] ;  /* 0x00023000ff167b82 */ /* 0x000f220000000800 */
[----:B--2---:R-:W-:-:S07]  /*64f0*/  IMAD.MOV R15, RZ, RZ, -R14 ;  /* 0x000000ffff0f7224 */ /* 0x004fce00078e0a0e */
[----:B------:R-:W2:Y:S01]  /*6500*/  LDC R27, c[0x0][0x900] ;  /* 0x00024000ff1b7b82 */ /* 0x000ea20000000800 */
[----:B-1----:R-:W-:-:S07]  /*6510*/  @P2 IMAD R13, R7, R15, R20 ;  /* 0x0000000f070d2224 */ /* 0x002fce00078e0214 */
[----:B------:R-:W1:Y:S01]  /*6520*/  LDC.64 R14, c[0x0][0x8e8] ;  /* 0x00023a00ff0e7b82 */ /* 0x000e620000000a00 */
[----:B---3--:R-:W-:-:S04]  /*6530*/  IMAD R6, R21, R4, RZ ;  /* 0x0000000415067224 */ /* 0x008fc800078e02ff */
[C---:B------:R-:W-:Y:S02]  /*6540*/  IMAD R7, R23.reuse, R5, R6 ;  /* 0x0000000517077224 */ /* 0x040fe400078e0206 */
[----:B------:R-:W-:Y:S01]  /*6550*/  IMAD.WIDE.U32 R4, R23, R4, R16 ;  /* 0x0000000417047225 */ /* 0x000fe200078e0010 */
[----:B------:R-:W3:Y:S03]  /*6560*/  LDC R6, c[0x0][0x8b0] ;  /* 0x00022c00ff067b82 */ /* 0x000ee60000000800 */
[----:B------:R-:W-:-:S05]  /*6570*/  IMAD.IADD R5, R5, 0x1, R7 ;  /* 0x0000000105057824 */ /* 0x000fca00078e0207 */
[-CC-:B----4-:R-:W-:Y:S01]  /*6580*/  SHF.R.U64 R26, R4, R22.reuse, R5.reuse ;  /* 0x00000016041a7219 */ /* 0x190fe20000001205 */
[----:B------:R-:W4:Y:S01]  /*6590*/  LDC R25, c[0x0][0x8f0] ;  /* 0x00023c00ff197b82 */ /* 0x000f220000000800 */
[----:B------:R-:W-:Y:S02]  /*65a0*/  SHF.R.U32.HI R5, RZ, R22, R5 ;  /* 0x00000016ff057219 */ /* 0x000fe40000011605 */
[----:B-1----:R-:W-:-:S05]  /*65b0*/  ISETP.NE.U32.AND P0, PT, R14, RZ, PT ;  /* 0x000000ff0e00720c */ /* 0x002fca0003f05070 */
[----:B------:R-:W1:Y:S01]  /*65c0*/  LDC R24, c[0x0][0x8e0] ;  /* 0x00023800ff187b82 */ /* 0x000e620000000800 */
[----:B------:R-:W-:Y:S02]  /*65d0*/  ISETP.NE.AND.EX P0, PT, R15, RZ, PT, P0 ;  /* 0x000000ff0f00720c */ /* 0x000fe40003f05300 */
[----:B---3--:R-:W-:-:S05]  /*65e0*/  SHF.R.U64 R23, R26, R6, R5 ;  /* 0x000000061a177219 */ /* 0x008fca0000001205 */
[----:B------:R-:W3:Y:S01]  /*65f0*/  LDC R22, c[0x0][0x8b8] ;  /* 0x00022e00ff167b82 */ /* 0x000ee20000000800 */
[----:B------:R-:W-:-:S04]  /*6600*/  SHF.R.U32.HI R4, RZ, R6, R5 ;  /* 0x00000006ff047219 */ /* 0x000fc80000011605 */
[-CC-:B--2---:R-:W-:Y:S02]  /*6610*/  SHF.R.U64 R21, R23, R27.reuse, R4.reuse ;  /* 0x0000001b17157219 */ /* 0x184fe40000001204 */
[----:B------:R-:W-:Y:S01]  /*6620*/  SHF.R.U32.HI R27, RZ, R27, R4 ;  /* 0x0000001bff1b7219 */ /* 0x000fe20000011604 */
[----:B------:R-:W2:Y:S02]  /*6630*/  LDC R20, c[0x0][0x8a8] ;  /* 0x00022a00ff147b82 */ /* 0x000ea40000000800 */
[----:B------:R-:W-:Y:S02]  /*6640*/  IMAD.MOV.U32 R4, RZ, RZ, R21 ;  /* 0x000000ffff047224 */ /* 0x000fe400078e0015 */
[----:B------:R-:W-:Y:S01]  /*6650*/  IMAD.MOV.U32 R5, RZ, RZ, R27 ;  /* 0x000000ffff057224 */ /* 0x000fe200078e001b */
[----:B----4-:R-:W-:Y:S06]  /*6660*/  @!P0 BRA `(.L_x_137) ;  /* 0x0000000000288947 */ /* 0x010fec0003800000 */
[----:B------:R-:W4:Y:S02]  /*6670*/  LDC R4, c[0x0][0x8f4] ;  /* 0x00023d00ff047b82 */ /* 0x000f240000000800 */
[----:B----4-:R-:W-:-:S05]  /*6680*/  IADD3 R5, P0, R21, R4, RZ ;  /* 0x0000000415057210 */ /* 0x010fca0007f1e0ff */
[----:B------:R-:W-:-:S04]  /*6690*/  IMAD.X R27, RZ, RZ, R27, P0 ;  /* 0x000000ffff1b7224 */ /* 0x000fc800000e061b */
[----:B------:R-:W-:-:S04]  /*66a0*/  IMAD.WIDE.U32 R6, R27, R14, RZ ;  /* 0x0000000e1b067225 */ /* 0x000fc800078e00ff */
[----:B------:R-:W-:-:S04]  /*66b0*/  IMAD.WIDE.U32 R6, P0, R5, R15, R6 ;  /* 0x0000000f05067225 */ /* 0x000fc80007800006 */
[----:B------:R-:W-:-:S04]  /*66c0*/  IMAD.WIDE.U32 R4, R5, R14, RZ ;  /* 0x0000000e05047225 */ /* 0x000fc800078e00ff */
[----:B------:R-:W-:Y:S01]  /*66d0*/  IMAD.MOV.U32 R4, RZ, RZ, R7 ;  /* 0x000000ffff047224 */ /* 0x000fe200078e0007 */
[----:B------:R-:W-:Y:S01]  /*66e0*/  IADD3 RZ, P1, R5, R6, RZ ;  /* 0x0000000605ff7210 */ /* 0x000fe20007f3e0ff */
[----:B------:R-:W-:-:S04]  /*66f0*/  IMAD.X R5, RZ, RZ, RZ, P0 ;  /* 0x000000ffff057224 */ /* 0x000fc800000e06ff */
[----:B------:R-:W-:-:S08]  /*6700*/  IMAD.WIDE.U32.X R4, R27, R15, R4, P1 ;  /* 0x0000000f1b047225 */ /* 0x000fd000008e0404 */
.L_x_137:
[----:B------:R-:W-:Y:S01]  /*6710*/  SHF.R.U64 R25, R4, R25, R5 ;  /* 0x0000001904197219 */ /* 0x000fe20000001205 */
[----:B------:R-:W-:Y:S01]  /*6720*/  IMAD.MOV.U32 R6, RZ, RZ, R18 ;  /* 0x000000ffff067224 */ /* 0x000fe200078e0012 */
[----:B------:R-:W-:Y:S02]  /*6730*/  LOP3.LUT R4, R23, R12, RZ, 0xc0, !PT ;  /* 0x0000000c17047212 */ /* 0x000fe400078ec0ff */
[----:B------:R-:W-:Y:S01]  /*6740*/  LOP3.LUT R26, R26, R11, RZ, 0xc0, !PT ;  /* 0x0000000b1a1a7212 */ /* 0x000fe200078ec0ff */
[----:B------:R-:W-:Y:S02]  /*6750*/  IMAD.MOV R5, RZ, RZ, -R25 ;  /* 0x000000ffff057224 */ /* 0x000fe400078e0a19 */
[----:B------:R-:W-:Y:S02]  /*6760*/  IMAD R4, R9, R25, R4 ;  /* 0x0000001909047224 */ /* 0x000fe400078e0204 */
[----:B-1----:R-:W-:Y:S02]  /*6770*/  IMAD R21, R5, R24, R21 ;  /* 0x0000001805157224 */ /* 0x002fe400078e0215 */
[----:B---3--:R-:W-:-:S02]  /*6780*/  IMAD R13, R4, R22, R13 ;  /* 0x00000016040d7224 */ /* 0x008fc400078e020d */
[----:B--2---:R-:W-:Y:S02]  /*6790*/  IMAD R20, R21, R20, R26 ;  /* 0x0000001415147224 */ /* 0x004fe400078e021a */
[----:B------:R-:W-:-:S03]  /*67a0*/  IMAD.MOV.U32 R4, RZ, RZ, 0x1 ;  /* 0x00000001ff047424 */ /* 0x000fc600078e00ff */
[----:B------:R-:W-:Y:S02]  /*67b0*/  SEL R7, R20, R13, !P2 ;  /* 0x0000000d14077207 */ /* 0x000fe40005000000 */
[----:B------:R-:W-:-:S07]  /*67c0*/  SEL R13, R13, R20, !P2 ;  /* 0x000000140d0d7207 */ /* 0x000fce0005000000 */
.L_x_135:
[----:B------:R-:W-:-:S13]  /*67d0*/  LOP3.LUT P0, RZ, R4, 0xff, RZ, 0xc0, !PT ;  /* 0x000000ff04ff7812 */ /* 0x000fda000780c0ff */
[----:B------:R-:W-:Y:S05]  /*67e0*/  @P0 BRA `(.L_x_138) ;  /* 0xfffffff0005c0947 */ /* 0x000fea000383ffff */
.L_x_106:
[----:B------:R-:W-:-:S13]  /*67f0*/  ELECT P0, URZ, PT ;  /* 0x00000000003f782f */ /* 0x000fda0003800000 */
[----:B------:R-:W-:Y:S05]  /*6800*/  @!P0 BRA `(.L_x_10) ;  /* 0x00000010004c8947 */ /* 0x000fea0003800000 */
[----:B------:R-:W-:-:S04]  /*6810*/  LOP3.LUT R19, R19, 0x2, RZ, 0xfc, !PT ;  /* 0x0000000213137812 */ /* 0x000fc800078efcff */
[----:B------:R-:W-:-:S13]  /*6820*/  ISETP.NE.AND P1, PT, R19, 0x3, PT ;  /* 0x000000031300780c */ /* 0x000fda0003f25270 */
[----:B------:R-:W-:Y:S05]  /*6830*/  @!P1 BRA `(.L_x_139) ;  /* 0x0000000000049947 */ /* 0x000fea0003800000 */
[----:B------:R-:W-:Y:S01]  /*6840*/  BPT.TRAP 0x1 ;  /* 0x000000040000795c */ /* 0x000fe20000300000 */
.L_x_139:
[----:B--2--5:R-:W-:Y:S01]  /*6850*/  IMAD.U32 R3, RZ, RZ, UR36 ;  /* 0x00000024ff037e24 */ /* 0x024fe2000f8e00ff */
[----:B------:R-:W-:Y:S02]  /*6860*/  MOV R2, 0x400 ;  /* 0x0000040000027802 */ /* 0x000fe40000000f00 */
[----:B------:R-:W-:Y:S02]  /*6870*/  SHF.L.U32 R0, R8, 0x1f, RZ ;  /* 0x0000001f08007819 */ /* 0x000fe400000006ff */
[----:B------:R-:W-:-:S04]  /*6880*/  LEA R3, R3, R2, 0x18 ;  /* 0x0000000203037211 */ /* 0x000fc800078ec0ff */
[----:B------:R-:W2:Y:S02]  /*6890*/  SYNCS.PHASECHK.TRANS64.TRYWAIT P0, [R3+URZ+0x60], R0 ;  /* 0x00006000030075a7 */ /* 0x000ea4000800017f */
[----:B--2---:R-:W-:Y:S05]  /*68a0*/  @!P0 BRA `(.L_x_140) ;  /* 0x0000001400248947 */ /* 0x004fea0003800000 */
.L_x_174:
[----:B------:R-:W-:Y:S05]  /*68b0*/  @!P1 BRA `(.L_x_141) ;  /* 0x0000000000049947 */ /* 0x000fea0003800000 */
[----:B------:R-:W-:Y:S01]  /*68c0*/  BPT.TRAP 0x1 ;  /* 0x000000040000795c */ /* 0x000fe20000300000 */
.L_x_141:
[----:B------:R-:W5:Y:S02]  /*68d0*/  SYNCS.PHASECHK.TRANS64.TRYWAIT P0, [R3+URZ+0x68], R0 ;  /* 0x00006800030075a7 */ /* 0x000f64000800017f */
[----:B-----5:R-:W-:Y:S05]  /*68e0*/  @!P0 BRA `(.L_x_142) ;  /* 0x0000001400288947 */ /* 0x020fea0003800000 */
.L_x_175:
[----:B------:R-:W-:Y:S05]  /*68f0*/  @!P1 BRA `(.L_x_143) ;  /* 0x0000000000049947 */ /* 0x000fea0003800000 */
[----:B------:R-:W-:Y:S01]  /*6900*/  BPT.TRAP 0x1 ;  /* 0x000000040000795c */ /* 0x000fe20000300000 */
.L_x_143:
[----:B------:R-:W5:Y:S02]  /*6910*/  SYNCS.PHASECHK.TRANS64.TRYWAIT P0, [R3+URZ+0x70], R0 ;  /* 0x00007000030075a7 */ /* 0x000f64000800017f */
[----:B-----5:R-:W-:Y:S05]  /*6920*/  @!P0 BRA `(.L_x_144) ;  /* 0x00000014002c8947 */ /* 0x020fea0003800000 */
.L_x_176:
[----:B------:R-:W-:Y:S05]  /*6930*/  @!P1 BRA `(.L_x_145) ;  /* 0x0000000000049947 */ /* 0x000fea0003800000 */
[----:B------:R-:W-:Y:S01]  /*6940*/  BPT.TRAP 0x1 ;  /* 0x000000040000795c */ /* 0x000fe20000300000 */
.L_x_145:
[----:B------:R-:W-:-:S07]  /*6950*/  SHF.L.U32 R8, R8, 0x1f, RZ ;  /* 0x0000001f08087819 */ /* 0x000fce00000006ff */
.L_x_146:
[----:B------:R1:W1:Y:S02]  /*6960*/  SYNCS.PHASECHK.TRANS64.TRYWAIT P0, [R3+URZ+0x78], R8 ;  /* 0x00007808030075a7 */ /* 0x000264000800017f */
[----:B-1----:R-:W-:Y:S05]  /*6970*/  @!P0 NANOSLEEP.SYNCS 0x989680 ;  /* 0x009896800000895d */ /* 0x002fea0003900000 */
[----:B------:R-:W1:Y:S02]  /*6980*/  @!P0 SYNCS.PHASECHK.TRANS64 P0, [R3+URZ+0x78], R8 ;  /* 0x00007808030085a7 */ /* 0x000e64000800007f */
[----:B-1----:R-:W-:Y:S05]  /*6990*/  @P0 BRA `(.L_x_10) ;  /* 0x0000000c00e80947 */ /* 0x002fea0003800000 */
[----:B------:R-:W-:Y:S05]  /*69a0*/  BRA `(.L_x_146) ;  /* 0xfffffffc00ec7947 */ /* 0x000fea000383ffff */
.L_x_101:
[----:B------:R-:W-:Y:S01]  /*69b0*/  LOP3.LUT P0, RZ, R10, 0xff, RZ, 0xc0, !PT ;  /* 0x000000ff0aff7812 */ /* 0x000fe2000780c0ff */
[----:B------:R-:W-:Y:S02]  /*69c0*/  IMAD.MOV.U32 R3, RZ, RZ, 0x1 ;  /* 0x00000001ff037424 */ /* 0x000fe400078e00ff */
[----:B------:R-:W-:-:S10]  /*69d0*/  IMAD.MOV.U32 R0, RZ, RZ, RZ ;  /* 0x000000ffff007224 */ /* 0x000fd400078e00ff */
[----:B------:R-:W-:Y:S05]  /*69e0*/  @!P0 BRA `(.L_x_147) ;  /* 0x0000000c00208947 */ /* 0x000fea0003800000 */
[----:B------:R-:W1:Y:S01]  /*69f0*/  LDC R0, c[0x0][0x28c] ;  /* 0x0000a300ff007b82 */ /* 0x000e620000000800 */
[C---:B------:R-:W-:Y:S01]  /*6a00*/  LOP3.LUT P2, RZ, R18.reuse, 0x7f, RZ, 0xc0, !PT ;  /* 0x0000007f12ff7812 */ /* 0x040fe2000784c0ff */
[----:B------:R-:W-:Y:S01]  /*6a10*/  ULDC UR5, c[0x0][0x900] ;  /* 0x0002400000057ab9 */ /* 0x000fe20000000800 */
[----:B------:R-:W-:Y:S01]  /*6a20*/  LOP3.LUT P0, RZ, R18, 0x1f, RZ, 0xc0, !PT ;  /* 0x0000001f12ff7812 */ /* 0x000fe2000780c0ff */
[----:B------:R-:W-:Y:S01]  /*6a30*/  UMOV UR6, 0xffffffff ;  /* 0xffffffff00067882 */ /* 0x000fe20000000000 */
[----:B------:R-:W-:Y:S01]  /*6a40*/  BSSY B0, `(.L_x_147) ;  /* 0x00000c2000007945 */ /* 0x000fe20003800000 */
[----:B------:R-:W-:Y:S01]  /*6a50*/  USHF.L.U32 UR6, UR6, UR5, URZ ;  /* 0x0000000506067299 */ /* 0x000fe2000800063f */
[----:B------:R-:W-:Y:S01]  /*6a60*/  IMAD.MOV.U32 R10, RZ, RZ, 0x1 ;  /* 0x00000001ff0a7424 */ /* 0x000fe200078e00ff */
[----:B------:R-:W-:Y:S01]  /*6a70*/  LOP3.LUT R18, R22, 0x2, RZ, 0xfc, !PT ;  /* 0x0000000216127812 */ /* 0x000fe200078efcff */
[----:B------:R-:W-:Y:S01]  /*6a80*/  ULDC UR4, c[0x0][0x8a8] ;  /* 0x00022a0000047ab9 */ /* 0x000fe20000000800 */
[----:B------:R-:W-:Y:S01]  /*6a90*/  PLOP3.LUT P0, PT, P0, P2, PT, 0x8a, 0x0 ;  /* 0x000000000000781c */ /* 0x000fe20000705172 */
[----:B------:R-:W-:Y:S01]  /*6aa0*/  UMOV UR7, 0x1 ;  /* 0x0000000100077882 */ /* 0x000fe20000000000 */
[----:B------:R-:W-:-:S02]  /*6ab0*/  UIADD3 UR15, UR4, -0x1, URZ ;  /* 0xffffffff040f7890 */ /* 0x000fc4000fffe03f */
[----:B------:R-:W-:Y:S02]  /*6ac0*/  USHF.L.U32 UR17, UR7, UR5, URZ ;  /* 0x0000000507117299 */ /* 0x000fe4000800063f */
[----:B------:R-:W-:Y:S01]  /*6ad0*/  ULOP3.LUT UR16, URZ, UR6, URZ, 0x33, !UPT ;  /* 0x000000063f107292 */ /* 0x000fe2000f8e333f */
[----:B------:R-:W-:Y:S01]  /*6ae0*/  ULDC.64 UR20, c[0x0][0x198] ;  /* 0x0000660000147ab9 */ /* 0x000fe20000000a00 */
[----:B-1----:R-:W-:-:S05]  /*6af0*/  VIADD R0, R0, 0x3f ;  /* 0x0000003f00007836 */ /* 0x002fca0000000000 */
[----:B------:R-:W-:-:S04]  /*6b00*/  SHF.R.S32.HI R3, RZ, 0x1f, R0 ;  /* 0x0000001fff037819 */ /* 0x000fc80000011400 */
[----:B------:R-:W-:Y:S01]  /*6b10*/  LEA.HI R3, R3, R0, RZ, 0x6 ;  /* 0x0000000003037211 */ /* 0x000fe200078f30ff */
[----:B------:R-:W-:-:S03]  /*6b20*/  IMAD.MOV.U32 R0, RZ, RZ, RZ ;  /* 0x000000ffff007224 */ /* 0x000fc600078e00ff */
[----:B------:R-:W-:Y:S01]  /*6b30*/  SHF.R.S32.HI R11, RZ, 0x6, R3 ;  /* 0x00000006ff0b7819 */ /* 0x000fe20000011403 */
[----:B------:R-:W-:-:S04]  /*6b40*/  IMAD.MOV.U32 R3, RZ, RZ, 0x1 ;  /* 0x00000001ff037424 */ /* 0x000fc800078e00ff */
[----:B------:R-:W-:-:S07]  /*6b50*/  VIADD R12, R11, 0x1 ;  /* 0x000000010b0c7836 */ /* 0x000fce0000000000 */
.L_x_159:
[----:B------:R-:W-:-:S03]  /*6b60*/  UMOV UR4, 0xffffffff ;  /* 0xffffffff00047882 */ /* 0x000fc60000000000 */
[----:B------:R-:W-:Y:S05]  /*6b70*/  BRA.DIV UR4, `(.L_x_148) ;  /* 0x0000001204ac7947 */ /* 0x000fea000b800000 */
[----:B------:R-:W-:-:S13]  /*6b80*/  ELECT P6, URZ, PT ;  /* 0x00000000003f782f */ /* 0x000fda00038c0000 */
.L_x_179:
[----:B------:R-:W1:Y:S01]  /*6b90*/  LDC R4, c[0x0][0x28c] ;  /* 0x0000a300ff047b82 */ /* 0x000e620000000800 */
[----:B------:R-:W-:Y:S01]  /*6ba0*/  BSSY B1, `(.L_x_149) ;  /* 0x0000037000017945 */ /* 0x000fe20003800000 */
[----:B-1----:R-:W-:-:S13]  /*6bb0*/  ISETP.LT.OR P6, PT, R4, 0x1, !P6 ;  /* 0x000000010400780c */ /* 0x002fda00077c1670 */
[----:B------:R-:W-:Y:S05]  /*6bc0*/  @P6 BRA `(.L_x_150) ;  /* 0x0000000000d06947 */ /* 0x000fea0003800000 */
[----:B------:R-:W-:Y:S02]  /*6bd0*/  IMAD.SHL.U32 R14, R7, 0x40, RZ ;  /* 0x00000040070e7824 */ /* 0x000fe400078e00ff */
[----:B------:R-:W-:Y:S02]  /*6be0*/  IMAD.SHL.U32 R13, R13, 0x100, RZ ;  /* 0x000001000d0d7824 */ /* 0x000fe400078e00ff */
[----:B------:R-:W-:Y:S02]  /*6bf0*/  IMAD.MOV.U32 R19, RZ, RZ, RZ ;  /* 0x000000ffff137224 */ /* 0x000fe400078e00ff */
[----:B------:R-:W-:Y:S02]  /*6c00*/  IMAD.MOV.U32 R4, RZ, RZ, R12 ;  /* 0x000000ffff047224 */ /* 0x000fe400078e000c */
[----:B------:R-:W-:Y:S02]  /*6c10*/  IMAD.MOV.U32 R5, RZ, RZ, R3 ;  /* 0x000000ffff057224 */ /* 0x000fe400078e0003 */
[----:B------:R-:W-:-:S07]  /*6c20*/  IMAD.MOV.U32 R7, RZ, RZ, R0 ;  /* 0x000000ffff077224 */ /* 0x000fce00078e0000 */
.L_x_154:
[----:B------:R-:W1:Y:S01]  /*6c30*/  S2R R9, SR_CgaCtaId ;  /* 0x0000000000097919 */ /* 0x000e620000008800 */
[----:B------:R-:W-:-:S04]  /*6c40*/  MOV R8, 0x400 ;  /* 0x0000040000087802 */ /* 0x000fc80000000f00 */
[----:B-1----:R-:W-:Y:S02]  /*6c50*/  LEA R20, R9, R8, 0x18 ;  /* 0x0000000809147211 */ /* 0x002fe400078ec0ff */
[----:B------:R-:W-:Y:S01]  /*6c60*/  SHF.L.U32 R8, R5, 0x1f, RZ ;  /* 0x0000001f05087819 */ /* 0x000fe200000006ff */
[----:B------:R-:W1:Y:S02]  /*6c70*/  @!P2 LDC R9, c[0x0][0x500] ;  /* 0x00014000ff09ab82 */ /* 0x000e640000000800 */
[----:B------:R-:W-:-:S04]  /*6c80*/  IMAD R15, R7, 0x8, R20 ;  /* 0x00000008070f7824 */ /* 0x000fc800078e0214 */
[----:B------:R-:W2:Y:S02]  /*6c90*/  SYNCS.PHASECHK.TRANS64.TRYWAIT P1, [R15+URZ+0x20], R8 ;  /* 0x000020080f0075a7 */ /* 0x000ea4000802017f */
[----:B--2---:R-:W-:Y:S05]  /*6ca0*/  @!P1 BRA `(.L_x_151) ;  /* 0x0000001000809947 */ /* 0x004fea0003800000 */
.L_x_180:
[----:B--2---:R-:W-:Y:S01]  /*6cb0*/  PRMT R8, R18, 0x9910, RZ ;  /* 0x0000991012087816 */ /* 0x004fe200000000ff */
[----:B-1----:R1:W-:Y:S03]  /*6cc0*/  @!P2 SYNCS.ARRIVE.TRANS64 RZ, [R15+URZ], R9 ;  /* 0x000000090fffa9a7 */ /* 0x0023e6000800003f */
[----:B------:R-:W-:-:S13]  /*6cd0*/  ISETP.NE.AND P1, PT, R8, 0x2, PT ;  /* 0x000000020800780c */ /* 0x000fda0003f25270 */
[----:B-1----:R-:W-:Y:S05]  /*6ce0*/  @P1 BRA `(.L_x_152) ;  /* 0x0000000000041947 */ /* 0x002fea0003800000 */
[----:B------:R-:W-:Y:S01]  /*6cf0*/  BPT.TRAP 0x1 ;  /* 0x000000040000795c */ /* 0x000fe20000300000 */
.L_x_152:
[----:B------:R-:W-:Y:S05]  /*6d00*/  @P0 BRA `(.L_x_153) ;  /* 0x0000000000040947 */ /* 0x000fea0003800000 */
[----:B------:R-:W-:Y:S01]  /*6d10*/  BPT.TRAP 0x1 ;  /* 0x000000040000795c */ /* 0x000fe20000300000 */
.L_x_153:
[--C-:B------:R-:W-:Y:S01]  /*6d20*/  IMAD R8, R7, 0x8000, R20.reuse ;  /* 0x0000800007087824 */ /* 0x100fe200078e0214 */
[----:B------:R-:W-:Y:S01]  /*6d30*/  R2UR UR9, R15 ;  /* 0x000000000f0972ca */ /* 0x000fe200000e0000 */
[C---:B------:R-:W-:Y:S01]  /*6d40*/  IMAD R20, R7.reuse, 0x2000, R20 ;  /* 0x0000200007147824 */ /* 0x040fe200078e0214 */
[----:B------:R-:W-:Y:S01]  /*6d50*/  UIADD3 UR4, UP0, UR20, 0xf0, URZ ;  /* 0x000000f014047890 */ /* 0x000fe2000ff1e03f */
[----:B------:R-:W-:Y:S01]  /*6d60*/  VIADD R4, R4, 0xffffffff ;  /* 0xffffffff04047836 */ /* 0x000fe20000000000 */
[----:B------:R-:W-:Y:S01]  /*6d70*/  R2UR UR5, R8 ;  /* 0x00000000080572ca */ /* 0x000fe200000e0000 */
[----:B------:R-:W-:Y:S01]  /*6d80*/  UIADD3 UR22, UP1, UR20, 0x1f0, URZ ;  /* 0x000001f014167890 */ /* 0x000fe2000ff3e03f */
[----:B------:R-:W-:Y:S01]  /*6d90*/  R2UR UR8, R20 ;  /* 0x00000000140872ca */ /* 0x000fe200000e0000 */
[----:B------:R-:W-:Y:S01]  /*6da0*/  VIADD R7, R7, 0x1 ;  /* 0x0000000107077836 */ /* 0x000fe20000000000 */
[----:B------:R-:W-:Y:S01]  /*6db0*/  R2UR UR11, R13 ;  /* 0x000000000d0b72ca */ /* 0x000fe200000e0000 */
[----:B------:R-:W-:Y:S01]  /*6dc0*/  UIADD3.X UR23, URZ, UR21, URZ, UP1, !UPT ;  /* 0x000000153f177290 */ /* 0x000fe20008ffe43f */
[C---:B------:R-:W-:Y:S01]  /*6dd0*/  R2UR UR10, R19.reuse ;  /* 0x00000000130a72ca */ /* 0x040fe200000e0000 */
[----:B------:R-:W-:Y:S01]  /*6de0*/  UMOV UR6, 0x0 ;  /* 0x0000000000067882 */ /* 0x000fe20000000000 */
[----:B------:R-:W-:Y:S01]  /*6df0*/  R2UR UR12, R6 ;  /* 0x00000000060c72ca */ /* 0x000fe200000e0000 */
[----:B------:R-:W-:Y:S01]  /*6e00*/  UMOV UR7, 0x10000000 ;  /* 0x1000000000077882 */ /* 0x000fe20000000000 */
[----:B------:R-:W-:Y:S01]  /*6e10*/  R2UR UR18, R14 ;  /* 0x000000000e1272ca */ /* 0x000fe200000e0000 */
[----:B------:R-:W-:Y:S01]  /*6e20*/  VIADD R19, R19, 0x40 ;  /* 0x0000004013137836 */ /* 0x000fe20000000000 */
[----:B------:R-:W-:Y:S01]  /*6e30*/  ISETP.GT.AND P3, PT, R4, 0x1, PT ;  /* 0x000000010400780c */ /* 0x000fe20003f64270 */
[----:B------:R-:W-:Y:S01]  /*6e40*/  UIADD3 UR13, UR5, 0x8400, URZ ;  /* 0x00008400050d7890 */ /* 0x000fe2000fffe03f */
[----:B------:R-:W-:Y:S01]  /*6e50*/  ISETP.NE.AND P1, PT, R7, 0x4, PT ;  /* 0x000000040700780c */ /* 0x000fe20003f25270 */
[----:B------:R-:W-:-:S02]  /*6e60*/  UIADD3.X UR5, URZ, UR21, URZ, UP0, !UPT ;  /* 0x000000153f057290 */ /* 0x000fc400087fe43f */
[----:B------:R-:W-:Y:S01]  /*6e70*/  UIADD3 UR14, UR8, 0x28400, URZ ;  /* 0x00028400080e7890 */ /* 0x000fe2000fffe03f */
[----:B------:R-:W-:Y:S02]  /*6e80*/  SEL R8, RZ, 0x1, P1 ;  /* 0x00000001ff087807 */ /* 0x000fe40000800000 */
[----:B------:R-:W-:Y:S01]  /*6e90*/  UMOV UR8, UR13 ;  /* 0x0000000d00087c82 */ /* 0x000fe20008000000 */
[----:B------:R-:W-:Y:S02]  /*6ea0*/  SEL R7, R7, RZ, P1 ;  /* 0x000000ff07077207 */ /* 0x000fe40000800000 */
[----:B------:R-:W-:Y:S01]  /*6eb0*/  LOP3.LUT R5, R5, R8, RZ, 0x3c, !PT ;  /* 0x0000000805057212 */ /* 0x000fe200078e3cff */
[----:B------:R1:W-:Y:S02]  /*6ec0*/  UTMALDG.3D [UR8], [UR4], desc[UR6] ;  /* 0x00000608040075b4 */ /* 0x0003e40008011000 */
[----:B-1----:R-:W-:Y:S01]  /*6ed0*/  UMOV UR8, UR14 ;  /* 0x0000000e00087c82 */ /* 0x002fe20008000000 */
[----:B------:R-:W-:-:S02]  /*6ee0*/  UMOV UR11, UR18 ;  /* 0x00000012000b7c82 */ /* 0x000fc40008000000 */
[----:B------:R1:W-:Y:S02]  /*6ef0*/  UTMALDG.3D [UR8], [UR22], desc[UR6] ;  /* 0x00000608160075b4 */ /* 0x0003e40008011000 */
[----:B-1----:R-:W-:Y:S05]  /*6f00*/  @P3 BRA `(.L_x_154) ;  /* 0xfffffffc00483947 */ /* 0x002fea000383ffff */
.L_x_150:
[----:B------:R-:W-:Y:S05]  /*6f10*/  BSYNC B1 ;  /* 0x0000000000017941 */ /* 0x000fea0003800000 */
.L_x_149:
[----:B------:R-:W-:Y:S01]  /*6f20*/  LOP3.LUT P3, RZ, R10, 0xff, RZ, 0xc0, !PT ;  /* 0x000000ff0aff7812 */ /* 0x000fe2000786c0ff */
[----:B------:R-:W-:Y:S01]  /*6f30*/  IMAD.IADD R0, R11, 0x1, R0 ;  /* 0x000000010b007824 */ /* 0x000fe200078e0200 */
[----:B------:R-:W-:Y:S01]  /*6f40*/  IADD3 R16, P4, R16, UR38, RZ ;  /* 0x0000002610107c10 */ /* 0x000fe2000ff9e0ff */
[----:B------:R-:W-:Y:S01]  /*6f50*/  ULDC.64 UR4, c[0x0][0x8f8] ;  /* 0x00023e0000047ab9 */ /* 0x000fe20000000a00 */
[----:B------:R-:W-:Y:S01]  /*6f60*/  BSSY B1, `(.L_x_155) ;  /* 0x000006d000017945 */ /* 0x000fe20003800000 */
[----:B------:R-:W-:Y:S01]  /*6f70*/  IMAD.MOV.U32 R13, RZ, RZ, -0x1 ;  /* 0xffffffffff0d7424 */ /* 0x000fe200078e00ff */
[----:B------:R-:W-:Y:S01]  /*6f80*/  SHF.R.U32.HI R4, RZ, 0x2, R0 ;  /* 0x00000002ff047819 */ /* 0x000fe20000011600 */
[----:B------:R-:W-:Y:S01]  /*6f90*/  IMAD.MOV.U32 R7, RZ, RZ, -0x1 ;  /* 0xffffffffff077424 */ /* 0x000fe200078e00ff */
[----:B------:R-:W-:Y:S02]  /*6fa0*/  ISETP.GT.U32.AND P1, PT, R0, 0x3, PT ;  /* 0x000000030000780c */ /* 0x000fe40003f24070 */
[----:B------:R-:W-:-:S02]  /*6fb0*/  LOP3.LUT R4, R4, 0x1, RZ, 0xc0, !PT ;  /* 0x0000000104047812 */ /* 0x000fc400078ec0ff */
[----:B------:R-:W-:Y:S01]  /*6fc0*/  ISETP.LT.U32.AND P1, PT, R11, 0x4, P1 ;  /* 0x000000040b00780c */ /* 0x000fe20000f21070 */
[----:B------:R-:W1:Y:S01]  /*6fd0*/  @P3 S2R R6, SR_CgaCtaId ;  /* 0x0000000000063919 */ /* 0x000e620000008800 */
[----:B------:R-:W-:Y:S02]  /*6fe0*/  @P3 MOV R5, 0x400 ;  /* 0x0000040000053802 */ /* 0x000fe40000000f00 */
[----:B------:R-:W-:Y:S02]  /*6ff0*/  IADD3.X R17, R17, UR37, RZ, P4, !PT ;  /* 0x0000002511117c10 */ /* 0x000fe4000a7fe4ff */
[----:B------:R-:W-:Y:S02]  /*7000*/  ISETP.GE.U32.AND P4, PT, R16, UR4, PT ;  /* 0x0000000410007c0c */ /* 0x000fe4000bf86070 */
[----:B------:R-:W-:Y:S02]  /*7010*/  LOP3.LUT R0, R0, 0x3, RZ, 0xc0, !PT ;  /* 0x0000000300007812 */ /* 0x000fe400078ec0ff */
[----:B------:R-:W-:-:S02]  /*7020*/  PRMT R10, RZ, 0x7610, R10 ;  /* 0x00007610ff0a7816 */ /* 0x000fc4000000000a */
[----:B-1----:R-:W-:Y:S01]  /*7030*/  @P3 LEA R5, R6, R5, 0x18 ;  /* 0x0000000506053211 */ /* 0x002fe200078ec0ff */
[----:B------:R-:W-:-:S03]  /*7040*/  IMAD.MOV.U32 R6, RZ, RZ, -0x1 ;  /* 0xffffffffff067424 */ /* 0x000fc600078e00ff */
[----:B------:R1:W-:Y:S01]  /*7050*/  @P3 SYNCS.ARRIVE.TRANS64.A1T0 RZ, [R5+URZ+0x88], RZ ;  /* 0x000088ff05ff39a7 */ /* 0x0003e2000810003f */
[----:B------:R-:W-:Y:S02]  /*7060*/  ISETP.NE.U32.AND P3, PT, R4, 0x1, PT ;  /* 0x000000010400780c */ /* 0x000fe40003f65070 */
[----:B------:R-:W-:Y:S02]  /*7070*/  SEL R4, RZ, 0x1, !P1 ;  /* 0x00000001ff047807 */ /* 0x000fe40004800000 */
[----:B------:R-:W-:Y:S02]  /*7080*/  ISETP.GE.U32.AND.EX P1, PT, R17, UR5, PT, P4 ;  /* 0x0000000511007c0c */ /* 0x000fe4000bf26140 */
[----:B------:R-:W-:-:S04]  /*7090*/  ISETP.GT.U32.AND P3, PT, R11, 0x3, !P3 ;  /* 0x000000030b00780c */ /* 0x000fc80005f64070 */
[----:B-1----:R-:W-:-:S04]  /*70a0*/  SEL R5, RZ, 0x1, !P3 ;  /* 0x00000001ff057807 */ /* 0x002fc80005800000 */
[--C-:B------:R-:W-:Y:S02]  /*70b0*/  LOP3.LUT R3, R5, R3, R4.reuse, 0x96, !PT ;  /* 0x0000000305037212 */ /* 0x100fe400078e9604 */
[----:B------:R-:W-:Y:S01]  /*70c0*/  PRMT R4, RZ, 0x7610, R4 ;  /* 0x00007610ff047816 */ /* 0x000fe20000000004 */
[----:B------:R-:W-:Y:S06]  /*70d0*/  @P1 BRA `(.L_x_156) ;  /* 0x0000000400541947 */ /* 0x000fec0003800000 */
[----:B------:R-:W-:Y:S01]  /*70e0*/  ULDC.64 UR4, c[0x0][0x8d0] ;  /* 0x0002340000047ab9 */ /* 0x000fe20000000a00 */
[----:B------:R-:W1:Y:S01]  /*70f0*/  S2R R14, SR_CTAID.X ;  /* 0x00000000000e7919 */ /* 0x000e620000002500 */
[----:B------:R-:W-:Y:S01]  /*7100*/  ISETP.NE.U32.AND P1, PT, RZ, UR4, PT ;  /* 0x00000004ff007c0c */ /* 0x000fe2000bf25070 */
[----:B------:R-:W-:Y:S01]  /*7110*/  ULDC UR7, c[0x0][0x8d8] ;  /* 0x0002360000077ab9 */ /* 0x000fe20000000800 */
[----:B------:R-:W-:Y:S01]  /*7120*/  IMAD.MOV.U32 R4, RZ, RZ, R16 ;  /* 0x000000ffff047224 */ /* 0x000fe200078e0010 */
[----:B------:R-:W2:Y:S01]  /*7130*/  S2R R13, SR_CTAID.Y ;  /* 0x00000000000d7919 */ /* 0x000ea20000002600 */
[----:B------:R-:W-:Y:S01]  /*7140*/  ISETP.NE.AND.EX P1, PT, RZ, UR5, PT, P1 ;  /* 0x00000005ff007c0c */ /* 0x000fe2000bf25310 */
[----:B------:R-:W-:-:S12]  /*7150*/  IMAD.MOV.U32 R5, RZ, RZ, R17 ;  /* 0x000000ffff057224 */ /* 0x000fd800078e0011 */
[----:B------:R-:W-:Y:S05]  /*7160*/  @!P1 BRA `(.L_x_157) ;  /* 0x0000000000289947 */ /* 0x000fea0003800000 */
[----:B------:R-:W-:Y:S02]  /*7170*/  ULDC UR6, c[0x0][0x8dc] ;  /* 0x0002370000067ab9 */ /* 0x000fe40000000800 */
[----:B------:R-:W-:-:S05]  /*7180*/  IADD3 R9, P1, R16, UR6, RZ ;  /* 0x0000000610097c10 */ /* 0x000fca000ff3e0ff */
[----:B------:R-:W-:-:S04]  /*7190*/  IMAD.X R15, RZ, RZ, R17, P1 ;  /* 0x000000ffff0f7224 */ /* 0x000fc800008e0611 */
[----:B------:R-:W-:-:S04]  /*71a0*/  IMAD.WIDE.U32 R6, R15, UR4, RZ ;  /* 0x000000040f067c25 */ /* 0x000fc8000f8e00ff */
[----:B------:R-:W-:-:S04]  /*71b0*/  IMAD.WIDE.U32 R6, P1, R9, UR5, R6 ;  /* 0x0000000509067c25 */ /* 0x000fc8000f820006 */
[----:B------:R-:W-:-:S04]  /*71c0*/  IMAD.WIDE.U32 R8, R9, UR4, RZ ;  /* 0x0000000409087c25 */ /* 0x000fc8000f8e00ff */
[----:B------:R-:W-:Y:S01]  /*71d0*/  IMAD.X R5, RZ, RZ, RZ, P1 ;  /* 0x000000ffff057224 */ /* 0x000fe200008e06ff */
[----:B------:R-:W-:Y:S01]  /*71e0*/  IADD3 RZ, P1, R9, R6, RZ ;  /* 0x0000000609ff7210 */ /* 0x000fe20007f3e0ff */
[----:B------:R-:W-:-:S04]  /*71f0*/  IMAD.MOV.U32 R4, RZ, RZ, R7 ;  /* 0x000000ffff047224 */ /* 0x000fc800078e0007 */
[----:B------:R-:W-:-:S08]  /*7200*/  IMAD.WIDE.U32.X R4, R15, UR5, R4, P1 ;  /* 0x000000050f047c25 */ /* 0x000fd000088e0404 */
.L_x_157:
[--C-:B------:R-:W-:Y:S01]  /*7210*/  SHF.R.U64 R8, R4, UR7, R5.reuse ;  /* 0x0000000704087c19 */ /* 0x100fe20008001205 */
[----:B------:R-:W-:Y:S01]  /*7220*/  ULDC.64 UR4, c[0x0][0x8c8] ;  /* 0x0002320000047ab9 */ /* 0x000fe20000000a00 */
[----:B------:R-:W-:Y:S01]  /*7230*/  SHF.R.U32.HI R4, RZ, UR7, R5 ;  /* 0x00000007ff047c19 */ /* 0x000fe20008011605 */
[----:B------:R-:W3:Y:S01]  /*7240*/  LDC R25, c[0x0][0x144] ;  /* 0x00005100ff197b82 */ /* 0x000ee20000000800 */
[----:B------:R-:W-:Y:S01]  /*7250*/  IADD3 R7, P1, RZ, -R8, RZ ;  /* 0x80000008ff077210 */ /* 0x000fe20007f3e0ff */
[----:B------:R-:W-:Y:S01]  /*7260*/  ULDC.64 UR8, c[0x0][0x8e8] ;  /* 0x00023a0000087ab9 */ /* 0x000fe20000000a00 */
[----:B-1----:R-:W-:Y:S01]  /*7270*/  I2FP.F32.U32 R9, R14 ;  /* 0x0000000e00097245 */ /* 0x002fe20000201000 */
[----:B------:R-:W-:Y:S02]  /*7280*/  ULDC UR6, c[0x0][0x8b0] ;  /* 0x00022c0000067ab9 */ /* 0x000fe40000000800 */
[----:B------:R-:W-:Y:S01]  /*7290*/  IMAD.X R4, RZ, RZ, ~R4, P1 ;  /* 0x000000ffff047224 */ /* 0x000fe200008e0e04 */
[----:B------:R-:W-:Y:S01]  /*72a0*/  ISETP.NE.U32.AND P1, PT, RZ, UR8, PT ;  /* 0x00000008ff007c0c */ /* 0x000fe2000bf25070 */
[----:B------:R-:W1:Y:S02]  /*72b0*/  LDC R20, c[0x0][0x148] ;  /* 0x00005200ff147b82 */ /* 0x000e640000000800 */
[----:B------:R-:W-:Y:S01]  /*72c0*/  IMAD R6, R4, UR4, RZ ;  /* 0x0000000404067c24 */ /* 0x000fe2000f8e02ff */
[----:B------:R-:W-:Y:S01]  /*72d0*/  ISETP.NE.AND.EX P1, PT, RZ, UR9, PT, P1 ;  /* 0x00000009ff007c0c */ /* 0x000fe2000bf25310 */
[----:B------:R-:W-:Y:S01]  /*72e0*/  IMAD.WIDE.U32 R4, R7, UR4, R16 ;  /* 0x0000000407047c25 */ /* 0x000fe2000f8e0010 */
[----:B------:R-:W-:-:S03]  /*72f0*/  ULDC UR4, c[0x0][0x150] ;  /* 0x0000540000047ab9 */ /* 0x000fc60000000800 */
[----:B------:R-:W-:Y:S02]  /*7300*/  IMAD R7, R7, UR5, R6 ;  /* 0x0000000507077c24 */ /* 0x000fe4000f8e0206 */
[----:B------:R-:W-:Y:S01]  /*7310*/  FMUL R6, R9, UR4 ;  /* 0x0000000409067c20 */ /* 0x000fe20008400000 */
[----:B------:R-:W-:Y:S01]  /*7320*/  ULDC UR4, c[0x0][0x8c0] ;  /* 0x0002300000047ab9 */ /* 0x000fe20000000800 */
[----:B------:R-:W-:Y:S01]  /*7330*/  ULDC UR5, c[0x0][0x154] ;  /* 0x0000550000057ab9 */ /* 0x000fe20000000800 */
[----:B------:R-:W-:-:S03]  /*7340*/  IMAD.IADD R5, R5, 0x1, R7 ;  /* 0x0000000105057824 */ /* 0x000fc600078e0207 */
[----:B------:R-:W4:Y:S02]  /*7350*/  F2I.U32.TRUNC.NTZ R6, R6 ;  /* 0x0000000600067305 */ /* 0x000f24000020f000 */
[----:B------:R-:W-:Y:S02]  /*7360*/  SHF.R.U64 R9, R4, UR4, R5 ;  /* 0x0000000404097c19 */ /* 0x000fe40008001205 */
[----:B--2---:R-:W-:-:S05]  /*7370*/  I2FP.F32.U32 R4, R13 ;  /* 0x0000000d00047245 */ /* 0x004fca0000201000 */
[----:B------:R-:W-:Y:S01]  /*7380*/  FMUL R21, R4, UR5 ;  /* 0x0000000504157c20 */ /* 0x000fe20008400000 */
[----:B------:R-:W-:Y:S01]  /*7390*/  SHF.R.U32.HI R4, RZ, UR4, R5 ;  /* 0x00000004ff047c19 */ /* 0x000fe20008011605 */
[----:B------:R-:W-:-:S03]  /*73a0*/  ULDC UR4, c[0x0][0x900] ;  /* 0x0002400000047ab9 */ /* 0x000fc60000000800 */
[--C-:B------:R-:W-:Y:S01]  /*73b0*/  SHF.R.U64 R19, R9, UR6, R4.reuse ;  /* 0x0000000609137c19 */ /* 0x100fe20008001204 */
[----:B------:R-:W2:Y:S01]  /*73c0*/  F2I.U32.TRUNC.NTZ R21, R21 ;  /* 0x0000001500157305 */ /* 0x000ea2000020f000 */
[----:B------:R-:W-:Y:S01]  /*73d0*/  SHF.R.U32.HI R4, RZ, UR6, R4 ;  /* 0x00000006ff047c19 */ /* 0x000fe20008011604 */
[----:B----4-:R-:W-:-:S03]  /*73e0*/  IMAD.MOV R6, RZ, RZ, -R6 ;  /* 0x000000ffff067224 */ /* 0x010fc600078e0a06 */
[----:B------:R-:W-:Y:S01]  /*73f0*/  SHF.R.U64 R15, R19, UR4, R4 ;  /* 0x00000004130f7c19 */ /* 0x000fe20008001204 */
[----:B---3--:R-:W-:Y:S01]  /*7400*/  IMAD R14, R25, R6, R14 ;  /* 0x00000006190e7224 */ /* 0x008fe200078e020e */
[----:B------:R-:W-:-:S03]  /*7410*/  SHF.R.U32.HI R23, RZ, UR4, R4 ;  /* 0x00000004ff177c19 */ /* 0x000fc60008011604 */
[----:B------:R-:W-:Y:S02]  /*7420*/  IMAD.MOV.U32 R4, RZ, RZ, R15 ;  /* 0x000000ffff047224 */ /* 0x000fe400078e000f */
[----:B------:R-:W-:Y:S01]  /*7430*/  IMAD.MOV.U32 R5, RZ, RZ, R23 ;  /* 0x000000ffff057224 */ /* 0x000fe200078e0017 */
[----:B--2---:R-:W-:Y:S06]  /*7440*/  @!P1 BRA `(.L_x_158) ;  /* 0x0000000000289947 */ /* 0x004fec0003800000 */
[----:B------:R-:W-:Y:S02]  /*7450*/  ULDC UR4, c[0x0][0x8f4] ;  /* 0x00023d0000047ab9 */ /* 0x000fe40000000800 */
[----:B------:R-:W-:-:S05]  /*7460*/  IADD3 R5, P1, R15, UR4, RZ ;  /* 0x000000040f057c10 */ /* 0x000fca000ff3e0ff */
[----:B------:R-:W-:-:S04]  /*7470*/  IMAD.X R23, RZ, RZ, R23, P1 ;  /* 0x000000ffff177224 */ /* 0x000fc800008e0617 */
[----:B------:R-:W-:-:S04]  /*7480*/  IMAD.WIDE.U32 R6, R23, UR8, RZ ;  /* 0x0000000817067c25 */ /* 0x000fc8000f8e00ff */
[----:B------:R-:W-:-:S04]  /*7490*/  IMAD.WIDE.U32 R6, P1, R5, UR9, R6 ;  /* 0x0000000905067c25 */ /* 0x000fc8000f820006 */
[----:B------:R-:W-:-:S04]  /*74a0*/  IMAD.WIDE.U32 R4, R5, UR8, RZ ;  /* 0x0000000805047c25 */ /* 0x000fc8000f8e00ff */
[----:B------:R-:W-:Y:S01]  /*74b0*/  IMAD.MOV.U32 R4, RZ, RZ, R7 ;  /* 0x000000ffff047224 */ /* 0x000fe200078e0007 */
[----:B------:R-:W-:Y:S01]  /*74c0*/  IADD3 RZ, P3, R5, R6, RZ ;  /* 0x0000000605ff7210 */ /* 0x000fe20007f7e0ff */
[----:B------:R-:W-:-:S04]  /*74d0*/  IMAD.X R5, RZ, RZ, RZ, P1 ;  /* 0x000000ffff057224 */ /* 0x000fc800008e06ff */
[----:B------:R-:W-:-:S08]  /*74e0*/  IMAD.WIDE.U32.X R4, R23, UR9, R4, P3 ;  /* 0x0000000917047c25 */ /* 0x000fd000098e0404 */
.L_x_158:
[----:B------:R-:W-:Y:S01]  /*74f0*/  ISETP.NE.AND P1, PT, R2, 0x1, PT ;  /* 0x000000010200780c */ /* 0x000fe20003f25270 */
[----:B------:R-:W-:Y:S01]  /*7500*/  ULDC UR4, c[0x0][0x8f0] ;  /* 0x00023c0000047ab9 */ /* 0x000fe20000000800 */
[----:B------:R-:W-:Y:S01]  /*7510*/  LOP3.LUT R19, R19, UR16, RZ, 0xc0, !PT ;  /* 0x0000001013137c12 */ /* 0x000fe2000f8ec0ff */
[----:B------:R-:W-:Y:S01]  /*7520*/  IMAD.MOV R21, RZ, RZ, -R21 ;  /* 0x000000ffff157224 */ /* 0x000fe200078e0a15 */
[----:B------:R-:W-:Y:S01]  /*7530*/  SHF.R.U64 R4, R4, UR4, R5 ;  /* 0x0000000404047c19 */ /* 0x000fe20008001205 */
[----:B------:R-:W-:Y:S01]  /*7540*/  ULDC UR4, c[0x0][0x8e0] ;  /* 0x0002380000047ab9 */ /* 0x000fe20000000800 */
[----:B------:R-:W-:Y:S01]  /*7550*/  ULDC UR5, c[0x0][0x8b8] ;  /* 0x00022e0000057ab9 */ /* 0x000fe20000000800 */
[----:B------:R-:W-:Y:S02]  /*7560*/  IMAD.MOV.U32 R5, RZ, RZ, 0x1 ;  /* 0x00000001ff057424 */ /* 0x000fe400078e00ff */
[----:B------:R-:W-:Y:S02]  /*7570*/  IMAD.MOV R6, RZ, RZ, -R4 ;  /* 0x000000ffff067224 */ /* 0x000fe400078e0a04 */
[----:B------:R-:W-:Y:S01]  /*7580*/  IMAD R19, R4, UR17, R19 ;  /* 0x0000001104137c24 */ /* 0x000fe2000f8e0213 */
[----:B------:R-:W-:Y:S01]  /*7590*/  LOP3.LUT R4, R9, UR15, RZ, 0xc0, !PT ;  /* 0x0000000f09047c12 */ /* 0x000fe2000f8ec0ff */
[----:B-1----:R-:W-:-:S02]  /*75a0*/  @P1 IMAD R14, R20, R21, R13 ;  /* 0x00000015140e1224 */ /* 0x002fc400078e020d */
[----:B------:R-:W-:Y:S01]  /*75b0*/  IMAD R15, R6, UR4, R15 ;  /* 0x00000004060f7c24 */ /* 0x000fe2000f8e020f */
[----:B------:R-:W-:Y:S01]  /*75c0*/  ULDC UR4, c[0x0][0x8a8] ;  /* 0x00022a0000047ab9 */ /* 0x000fe20000000800 */
[----:B------:R-:W-:Y:S02]  /*75d0*/  IMAD R14, R19, UR5, R14 ;  /* 0x00000005130e7c24 */ /* 0x000fe4000f8e020e */
[--C-:B------:R-:W-:Y:S01]  /*75e0*/  IMAD R15, R15, UR4, R4.reuse ;  /* 0x000000040f0f7c24 */ /* 0x100fe2000f8e0204 */
[----:B------:R-:W-:Y:S01]  /*75f0*/  PRMT R4, R5, 0x7610, R4 ;  /* 0x0000761005047816 */ /* 0x000fe20000000004 */
[----:B------:R-:W-:-:S03]  /*7600*/  IMAD.MOV.U32 R6, RZ, RZ, R8 ;  /* 0x000000ffff067224 */ /* 0x000fc600078e0008 */
[----:B------:R-:W-:Y:S02]  /*7610*/  SEL R7, R15, R14, !P1 ;  /* 0x0000000e0f077207 */ /* 0x000fe40004800000 */
[----:B------:R-:W-:-:S07]  /*7620*/  SEL R13, R14, R15, !P1 ;  /* 0x0000000f0e0d7207 */ /* 0x000fce0004800000 */
.L_x_156:
[----:B------:R-:W-:Y:S05]  /*7630*/  BSYNC B1 ;  /* 0x0000000000017941 */ /* 0x000fea0003800000 */
.L_x_155:
[----:B------:R-:W-:-:S13]  /*7640*/  LOP3.LUT P1, RZ, R4, 0xff, RZ, 0xc0, !PT ;  /* 0x000000ff04ff7812 */ /* 0x000fda000782c0ff */
[----:B------:R-:W-:Y:S05]  /*7650*/  @P1 BRA `(.L_x_159) ;  /* 0xfffffff400401947 */ /* 0x000fea000383ffff */
[----:B------:R-:W-:Y:S05]  /*7660*/  BSYNC B0 ;  /* 0x0000000000007941 */ /* 0x000fea0003800000 */
.L_x_147:
[----:B------:R-:W-:-:S03]  /*7670*/  UMOV UR4, 0xffffffff ;  /* 0xffffffff00047882 */ /* 0x000fc60000000000 */
[----:B------:R-:W-:Y:S05]  /*7680*/  BRA.DIV UR4, `(.L_x_160) ;  /* 0x0000000a041c7947 */ /* 0x000fea000b800000 */
[----:B------:R-:W-:-:S13]  /*7690*/  ELECT P6, URZ, PT ;  /* 0x00000000003f782f */ /* 0x000fda00038c0000 */
.L_x_183:
[----:B------:R-:W-:Y:S05]  /*76a0*/  @!P6 BRA `(.L_x_10) ;  /* 0x0000000000a4e947 */ /* 0x000fea0003800000 */
[----:B------:R-:W-:-:S04]  /*76b0*/  LOP3.LUT R22, R22, 0x2, RZ, 0xfc, !PT ;  /* 0x0000000216167812 */ /* 0x000fc800078efcff */
[----:B------:R-:W-:-:S13]  /*76c0*/  ISETP.NE.AND P0, PT, R22, 0x3, PT ;  /* 0x000000031600780c */ /* 0x000fda0003f05270 */
[----:B------:R-:W-:Y:S05]  /*76d0*/  @!P0 BRA `(.L_x_161) ;  /* 0x0000000000048947 */ /* 0x000fea0003800000 */
[----:B------:R-:W-:Y:S01]  /*76e0*/  BPT.TRAP 0x1 ;  /* 0x000000040000795c */ /* 0x000fe20000300000 */
.L_x_161:
[----:B------:R-:W1:Y:S01]  /*76f0*/  S2R R5, SR_CgaCtaId ;  /* 0x0000000000057919 */ /* 0x000e620000008800 */
[----:B------:R-:W-:Y:S02]  /*7700*/  MOV R2, 0x400 ;  /* 0x0000040000027802 */ /* 0x000fe40000000f00 */
[----:B------:R-:W-:Y:S02]  /*7710*/  SHF.L.U32 R4, R3, 0x1f, RZ ;  /* 0x0000001f03047819 */ /* 0x000fe400000006ff */
[----:B-1----:R-:W-:-:S05]  /*7720*/  LEA R5, R5, R2, 0x18 ;  /* 0x0000000205057211 */ /* 0x002fca00078ec0ff */
[----:B------:R-:W-:-:S04]  /*7730*/  VIADD R5, R5, 0x20 ;  /* 0x0000002005057836 */ /* 0x000fc80000000000 */
[C---:B------:R-:W-:Y:S02]  /*7740*/  IMAD R7, R0.reuse, 0x8, R5 ;  /* 0x0000000800077824 */ /* 0x040fe400078e0205 */
[----:B------:R-:W-:Y:S02]  /*7750*/  VIADD R0, R0, 0x1 ;  /* 0x0000000100007836 */ /* 0x000fe40000000000 */
[----:B------:R-:W1:Y:S03]  /*7760*/  SYNCS.PHASECHK.TRANS64.TRYWAIT P0, [R7+URZ], R4 ;  /* 0x00000004070075a7 */ /* 0x000e66000800017f */
[----:B------:R-:W-:-:S04]  /*7770*/  ISETP.NE.AND P1, PT, R0, 0x4, PT ;  /* 0x000000040000780c */ /* 0x000fc80003f25270 */
[----:B------:R-:W-:Y:S02]  /*7780*/  SEL R2, RZ, 0x1, P1 ;  /* 0x00000001ff027807 */ /* 0x000fe40000800000 */
[----:B------:R-:W-:Y:S02]  /*7790*/  SEL R0, R0, RZ, P1 ;  /* 0x000000ff00007207 */ /* 0x000fe40000800000 */
[----:B------:R-:W-:-:S03]  /*77a0*/  LOP3.LUT R9, R3, R2, RZ, 0x3c, !PT ;  /* 0x0000000203097212 */ /* 0x000fc600078e3cff */
[----:B------:R-:W-:Y:S01]  /*77b0*/  IMAD R6, R0, 0x8, R5 ;  /* 0x0000000800067824 */ /* 0x000fe200078e0205 */
[----:B------:R-:W-:Y:S01]  /*77c0*/  SHF.L.U32 R3, R9, 0x1f, RZ ;  /* 0x0000001f09037819 */ /* 0x000fe200000006ff */
[----:B-1----:R-:W-:Y:S06]  /*77d0*/  @!P0 BRA `(.L_x_162) ;  /* 0x0000000400e88947 */ /* 0x002fec0003800000 */
.L_x_184:
[----:B------:R-:W2:Y:S01]  /*77e0*/  SYNCS.PHASECHK.TRANS64.TRYWAIT P0, [R6+URZ], R3 ;  /* 0x00000003060075a7 */ /* 0x000ea2000800017f */
[----:B------:R-:W-:-:S05]  /*77f0*/  VIADD R0, R0, 0x1 ;  /* 0x0000000100007836 */ /* 0x000fca0000000000 */
[----:B------:R-:W-:-:S04]  /*7800*/  ISETP.NE.AND P1, PT, R0, 0x4, PT ;  /* 0x000000040000780c */ /* 0x000fc80003f25270 */
[----:B------:R-:W-:Y:S02]  /*7810*/  SEL R2, RZ, 0x1, P1 ;  /* 0x00000001ff027807 */ /* 0x000fe40000800000 */
[----:B------:R-:W-:Y:S02]  /*7820*/  SEL R0, R0, RZ, P1 ;  /* 0x000000ff00007207 */ /* 0x000fe40000800000 */
[----:B------:R-:W-:-:S03]  /*7830*/  LOP3.LUT R9, R9, R2, RZ, 0x3c, !PT ;  /* 0x0000000209097212 */ /* 0x000fc600078e3cff */
[----:B-1----:R-:W-:Y:S01]  /*7840*/  IMAD R7, R0, 0x8, R5 ;  /* 0x0000000800077824 */ /* 0x002fe200078e0205 */
[----:B------:R-:W-:Y:S01]  /*7850*/  SHF.L.U32 R4, R9, 0x1f, RZ ;  /* 0x0000001f09047819 */ /* 0x000fe200000006ff */
[----:B--2---:R-:W-:Y:S06]  /*7860*/  @!P0 BRA `(.L_x_163) ;  /* 0x0000000400d88947 */ /* 0x004fec0003800000 */
.L_x_185:
[----:B------:R-:W2:Y:S01]  /*7870*/  SYNCS.PHASECHK.TRANS64.TRYWAIT P0, [R7+URZ], R4 ;  /* 0x00000004070075a7 */ /* 0x000ea2000800017f */
[----:B------:R-:W-:-:S05]  /*7880*/  VIADD R0, R0, 0x1 ;  /* 0x0000000100007836 */ /* 0x000fca0000000000 */
[----:B------:R-:W-:-:S04]  /*7890*/  ISETP.NE.AND P1, PT, R0, 0x4, PT ;  /* 0x000000040000780c */ /* 0x000fc80003f25270 */
[----:B------:R-:W-:Y:S02]  /*78a0*/  SEL R2, RZ, 0x1, P1 ;  /* 0x00000001ff027807 */ /* 0x000fe40000800000 */
[----:B------:R-:W-:Y:S02]  /*78b0*/  SEL R0, R0, RZ, P1 ;  /* 0x000000ff00007207 */ /* 0x000fe40000800000 */
[----:B------:R-:W-:Y:S01]  /*78c0*/  LOP3.LUT R2, R9, R2, RZ, 0x3c, !PT ;  /* 0x0000000209027212 */ /* 0x000fe200078e3cff */
[----:B--2---:R-:W-:Y:S06]  /*78d0*/  @!P0 BRA `(.L_x_164) ;  /* 0x0000000400d08947 */ /* 0x004fec0003800000 */
.L_x_186:
[----:B------:R-:W-:Y:S01]  /*78e0*/  IMAD R5, R0, 0x8, R5 ;  /* 0x0000000800057824 */ /* 0x000fe200078e0205 */
[----:B------:R-:W-:-:S07]  /*78f0*/  SHF.L.U32 R0, R2, 0x1f, RZ ;  /* 0x0000001f02007819 */ /* 0x000fce00000006ff */
.L_x_165:
[----:B---3--:R3:W4:Y:S02]  /*7900*/  SYNCS.PHASECHK.TRANS64.TRYWAIT P0, [R5+URZ], R0 ;  /* 0x00000000050075a7 */ /* 0x008724000800017f */
[----:B----4-:R-:W-:Y:S05]  /*7910*/  @!P0 NANOSLEEP.SYNCS 0x989680 ;  /* 0x009896800000895d */ /* 0x010fea0003900000 */
[----:B------:R-:W4:Y:S02]  /*7920*/  @!P0 SYNCS.PHASECHK.TRANS64 P0, [R5+URZ], R0 ;  /* 0x00000000050085a7 */ /* 0x000f24000800007f */
[----:B----4-:R-:W-:Y:S05]  /*7930*/  @!P0 BRA `(.L_x_165) ;  /* 0xfffffffc00f08947 */ /* 0x010fea000383ffff */
.L_x_10:
[----:B------:R-:W-:Y:S05]  /*7940*/  BSYNC B6 ;  /* 0x0000000000067941 */ /* 0x000fea0003800000 */
.L_x_8:
[----:B------:R-:W-:Y:S05]  /*7950*/  EXIT ;  /* 0x000000000000794d */ /* 0x000fea0003800000 */
.L_x_23:
[----:B----4-:R4:W1:Y:S02]  /*7960*/  SYNCS.PHASECHK.TRANS64.TRYWAIT P1, [R3+URZ], R0 ;  /* 0x00000000030075a7 */ /* 0x010864000802017f */
[----:B-1----:R-:W-:Y:S05]  /*7970*/  @!P1 NANOSLEEP.SYNCS 0x989680 ;  /* 0x009896800000995d */ /* 0x002fea0003900000 */
[----:B------:R-:W1:Y:S02]  /*7980*/  @!P1 SYNCS.PHASECHK.TRANS64 P1, [R3+URZ], R0 ;  /* 0x00000000030095a7 */ /* 0x000e64000802007f */
[----:B-1----:R-:W-:Y:S05]  /*7990*/  @!P1 BRA `(.L_x_23) ;  /* 0xfffffffc00f09947 */ /* 0x002fea000383ffff */
[----:B------:R-:W-:Y:S05]  /*79a0*/  BRA `(.L_x_22) ;  /* 0xffffff9c005c7947 */ /* 0x000fea000383ffff */
.L_x_28:
[----:B---3--:R-:W-:-:S04]  /*79b0*/  IMAD.U32 R4, RZ, RZ, UR8 ;  /* 0x00000008ff047e24 */ /* 0x008fc8000f8e00ff */
[----:B------:R3:W4:Y:S03]  /*79c0*/  SYNCS.PHASECHK.TRANS64.TRYWAIT P1, [R4+URZ], R3 ;  /* 0x00000003040075a7 */ /* 0x000726000802017f */
[----:B----4-:R-:W-:Y:S05]  /*79d0*/  @!P1 NANOSLEEP.SYNCS 0x989680 ;  /* 0x009896800000995d */ /* 0x010fea0003900000 */
[----:B------:R-:W4:Y:S02]  /*79e0*/  @!P1 SYNCS.PHASECHK.TRANS64 P1, [R4+URZ], R3 ;  /* 0x00000003040095a7 */ /* 0x000f24000802007f */
[----:B----4-:R-:W-:Y:S05]  /*79f0*/  @!P1 BRA `(.L_x_28) ;  /* 0xfffffffc00ec9947 */ /* 0x010fea000383ffff */
[----:B------:R-:W-:Y:S05]  /*7a00*/  BRA `(.L_x_27) ;  /* 0xffffffa000907947 */ /* 0x000fea000383ffff */
.L_x_50:
[----:B-1----:R-:W-:-:S04]  /*7a10*/  IMAD.U32 R4, RZ, RZ, UR52 ;  /* 0x00000034ff047e24 */ /* 0x002fc8000f8e00ff */
[----:B------:R1:W2:Y:S03]  /*7a20*/  SYNCS.PHASECHK.TRANS64.TRYWAIT P2, [R4+URZ+0x40], R3 ;  /* 0x00004003040075a7 */ /* 0x0002a6000804017f */
[----:B--2---:R-:W-:Y:S05]  /*7a30*/  @!P2 NANOSLEEP.SYNCS 0x989680 ;  /* 0x009896800000a95d */ /* 0x004fea0003900000 */
[----:B------:R-:W2:Y:S02]  /*7a40*/  @!P2 SYNCS.PHASECHK.TRANS64 P2, [R4+URZ+0x40], R3 ;  /* 0x000040030400a5a7 */ /* 0x000ea4000804007f */
[----:B--2---:R-:W-:Y:S05]  /*7a50*/  @!P2 BRA `(.L_x_50) ;  /* 0xfffffffc00eca947 */ /* 0x004fea000383ffff */
[----:B------:R-:W-:Y:S05]  /*7a60*/  BRA `(.L_x_166) ;  /* 0xffffffac00b87947 */ /* 0x000fea000383ffff */
.L_x_61:
[----:B-1----:R1:W2:Y:S02]  /*7a70*/  SYNCS.PHASECHK.TRANS64.TRYWAIT P5, [R4+URZ+0x40], R5 ;  /* 0x00004005040075a7 */ /* 0x0022a400080a017f */
[----:B--2---:R-:W-:Y:S05]  /*7a80*/  @!P5 NANOSLEEP.SYNCS 0x989680 ;  /* 0x009896800000d95d */ /* 0x004fea0003900000 */
[----:B------:R-:W2:Y:S02]  /*7a90*/  @!P5 SYNCS.PHASECHK.TRANS64 P5, [R4+URZ+0x40], R5 ;  /* 0x000040050400d5a7 */ /* 0x000ea400080a007f */
[----:B--2---:R-:W-:Y:S05]  /*7aa0*/  @!P5 BRA `(.L_x_61) ;  /* 0xfffffffc00f0d947 */ /* 0x004fea000383ffff */
[----:B------:R-:W-:Y:S05]  /*7ab0*/  BRA `(.L_x_167) ;  /* 0xffffffb400ec7947 */ /* 0x000fea000383ffff */
.L_x_72:
[----:B-1----:R1:W2:Y:S02]  /*7ac0*/  SYNCS.PHASECHK.TRANS64.TRYWAIT P5, [R4+URZ+0x40], R5 ;  /* 0x00004005040075a7 */ /* 0x0022a400080a017f */
[----:B--2---:R-:W-:Y:S05]  /*7ad0*/  @!P5 NANOSLEEP.SYNCS 0x989680 ;  /* 0x009896800000d95d */ /* 0x004fea0003900000 */
[----:B------:R-:W2:Y:S02]  /*7ae0*/  @!P5 SYNCS.PHASECHK.TRANS64 P5, [R4+URZ+0x40], R5 ;  /* 0x000040050400d5a7 */ /* 0x000ea400080a007f */
[----:B--2---:R-:W-:Y:S05]  /*7af0*/  @!P5 BRA `(.L_x_72) ;  /* 0xfffffffc00f0d947 */ /* 0x004fea000383ffff */
[----:B------:R-:W-:Y:S05]  /*7b00*/  BRA `(.L_x_168) ;  /* 0xffffffbc00a47947 */ /* 0x000fea000383ffff */
.L_x_83:
[----:B-1----:R1:W2:Y:S02]  /*7b10*/  SYNCS.PHASECHK.TRANS64.TRYWAIT P5, [R5+URZ+0x40], R4 ;  /* 0x00004004050075a7 */ /* 0x0022a400080a017f */
[----:B--2---:R-:W-:Y:S05]  /*7b20*/  @!P5 NANOSLEEP.SYNCS 0x989680 ;  /* 0x009896800000d95d */ /* 0x004fea0003900000 */
[----:B------:R-:W2:Y:S02]  /*7b30*/  @!P5 SYNCS.PHASECHK.TRANS64 P5, [R5+URZ+0x40], R4 ;  /* 0x000040040500d5a7 */ /* 0x000ea400080a007f */
[----:B--2---:R-:W-:Y:S05]  /*7b40*/  @!P5 BRA `(.L_x_83) ;  /* 0xfffffffc00f0d947 */ /* 0x004fea000383ffff */
[----:B------:R-:W-:Y:S05]  /*7b50*/  BRA `(.L_x_169) ;  /* 0xffffffc400607947 */ /* 0x000fea000383ffff */
.L_x_103:
[----:B-1----:R-:W-:-:S04]  /*7b60*/  IMAD.U32 R3, RZ, RZ, UR4 ;  /* 0x00000004ff037e24 */ /* 0x002fc8000f8e00ff */
[----:B------:R1:W2:Y:S03]  /*7b70*/  SYNCS.PHASECHK.TRANS64.TRYWAIT P0, [R3+URZ+0x88], R0 ;  /* 0x00008800030075a7 */ /* 0x0002a6000800017f */
[----:B--2---:R-:W-:Y:S05]  /*7b80*/  @!P0 NANOSLEEP.SYNCS 0x989680 ;  /* 0x009896800000895d */ /* 0x004fea0003900000 */
[----:B------:R-:W2:Y:S02]  /*7b90*/  @!P0 SYNCS.PHASECHK.TRANS64 P0, [R3+URZ+0x88], R0 ;  /* 0x00008800030085a7 */ /* 0x000ea4000800007f */
[----:B--2---:R-:W-:Y:S05]  /*7ba0*/  @!P0 BRA `(.L_x_103) ;  /* 0xfffffffc00ec8947 */ /* 0x004fea000383ffff */
[----:B------:R-:W-:Y:S05]  /*7bb0*/  BRA `(.L_x_102) ;  /* 0xffffffd800fc7947 */ /* 0x000fea000383ffff */
.L_x_112:
[----:B-1----:R-:W-:-:S04]  /*7bc0*/  IMAD.U32 R5, RZ, RZ, UR5 ;  /* 0x00000005ff057e24 */ /* 0x002fc8000f8e00ff */
[----:B------:R1:W2:Y:S03]  /*7bd0*/  SYNCS.PHASECHK.TRANS64.TRYWAIT P1, [R5+URZ+0x60], R4 ;  /* 0x00006004050075a7 */ /* 0x0002a6000802017f */
[----:B--2---:R-:W-:Y:S05]  /*7be0*/  @!P1 NANOSLEEP.SYNCS 0x989680 ;  /* 0x009896800000995d */ /* 0x004fea0003900000 */
[----:B------:R-:W2:Y:S02]  /*7bf0*/  @!P1 SYNCS.PHASECHK.TRANS64 P1, [R5+URZ+0x60], R4 ;  /* 0x00006004050095a7 */ /* 0x000ea4000802007f */
[----:B--2---:R-:W-:Y:S05]  /*7c00*/  @!P1 BRA `(.L_x_112) ;  /* 0xfffffffc00ec9947 */ /* 0x004fea000383ffff */
[----:B------:R-:W-:Y:S05]  /*7c10*/  BRA `(.L_x_170) ;  /* 0xffffffdc00e87947 */ /* 0x000fea000383ffff */
.L_x_118:
[----:B-12---:R-:W-:-:S04]  /*7c20*/  IMAD.U32 R5, RZ, RZ, UR5 ;  /* 0x00000005ff057e24 */ /* 0x006fc8000f8e00ff */
[----:B------:R1:W2:Y:S03]  /*7c30*/  SYNCS.PHASECHK.TRANS64.TRYWAIT P1, [R5+URZ+0x68], R4 ;  /* 0x00006804050075a7 */ /* 0x0002a6000802017f */
[----:B--2---:R-:W-:Y:S05]  /*7c40*/  @!P1 NANOSLEEP.SYNCS 0x989680 ;  /* 0x009896800000995d */ /* 0x004fea0003900000 */
[----:B------:R-:W2:Y:S02]  /*7c50*/  @!P1 SYNCS.PHASECHK.TRANS64 P1, [R5+URZ+0x68], R4 ;  /* 0x00006804050095a7 */ /* 0x000ea4000802007f */
[----:B--2---:R-:W-:Y:S05]  /*7c60*/  @!P1 BRA `(.L_x_118) ;  /* 0xfffffffc00ec9947 */ /* 0x004fea000383ffff */
[----:B------:R-:W-:Y:S05]  /*7c70*/  BRA `(.L_x_171) ;  /* 0xffffffe000307947 */ /* 0x000fea000383ffff */
.L_x_124:
[----:B-123--:R-:W-:-:S04]  /*7c80*/  IMAD.U32 R5, RZ, RZ, UR5 ;  /* 0x00000005ff057e24 */ /* 0x00efc8000f8e00ff */
[----:B------:R1:W2:Y:S03]  /*7c90*/  SYNCS.PHASECHK.TRANS64.TRYWAIT P1, [R5+URZ+0x70], R4 ;  /* 0x00007004050075a7 */ /* 0x0002a6000802017f */
[----:B--2---:R-:W-:Y:S05]  /*7ca0*/  @!P1 NANOSLEEP.SYNCS 0x989680 ;  /* 0x009896800000995d */ /* 0x004fea0003900000 */
[----:B------:R-:W2:Y:S02]  /*7cb0*/  @!P1 SYNCS.PHASECHK.TRANS64 P1, [R5+URZ+0x70], R4 ;  /* 0x00007004050095a7 */ /* 0x000ea4000802007f */
[----:B--2---:R-:W-:Y:S05]  /*7cc0*/  @!P1 BRA `(.L_x_124) ;  /* 0xfffffffc00ec9947 */ /* 0x004fea000383ffff */
[----:B------:R-:W-:Y:S05]  /*7cd0*/  BRA `(.L_x_172) ;  /* 0xffffffe000847947 */ /* 0x000fea000383ffff */
.L_x_130:
[----:B-1234-:R-:W-:-:S04]  /*7ce0*/  IMAD.U32 R5, RZ, RZ, UR5 ;  /* 0x00000005ff057e24 */ /* 0x01efc8000f8e00ff */
[----:B------:R1:W2:Y:S03]  /*7cf0*/  SYNCS.PHASECHK.TRANS64.TRYWAIT P1, [R5+URZ+0x78], R4 ;  /* 0x00007804050075a7 */ /* 0x0002a6000802017f */
[----:B--2---:R-:W-:Y:S05]  /*7d00*/  @!P1 NANOSLEEP.SYNCS 0x989680 ;  /* 0x009896800000995d */ /* 0x004fea0003900000 */
[----:B------:R-:W2:Y:S02]  /*7d10*/  @!P1 SYNCS.PHASECHK.TRANS64 P1, [R5+URZ+0x78], R4 ;  /* 0x00007804050095a7 */ /* 0x000ea4000802007f */
[----:B--2---:R-:W-:Y:S05]  /*7d20*/  @!P1 BRA `(.L_x_130) ;  /* 0xfffffffc00ec9947 */ /* 0x004fea000383ffff */
[----:B------:R-:W-:Y:S05]  /*7d30*/  BRA `(.L_x_173) ;  /* 0xffffffe000d07947 */ /* 0x000fea000383ffff */
.L_x_140:
[----:B--2---:R2:W1:Y:S02]  /*7d40*/  SYNCS.PHASECHK.TRANS64.TRYWAIT P0, [R3+URZ+0x60], R0 ;  /* 0x00006000030075a7 */ /* 0x004464000800017f */
[----:B-1----:R-:W-:Y:S05]  /*7d50*/  @!P0 NANOSLEEP.SYNCS 0x989680 ;  /* 0x009896800000895d */ /* 0x002fea0003900000 */
[----:B------:R-:W1:Y:S02]  /*7d60*/  @!P0 SYNCS.PHASECHK.TRANS64 P0, [R3+URZ+0x60], R0 ;  /* 0x00006000030085a7 */ /* 0x000e64000800007f */
[----:B-1----:R-:W-:Y:S05]  /*7d70*/  @!P0 BRA `(.L_x_140) ;  /* 0xfffffffc00f08947 */ /* 0x002fea000383ffff */
[----:B------:R-:W-:Y:S05]  /*7d80*/  BRA `(.L_x_174) ;  /* 0xffffffe800c87947 */ /* 0x000fea000383ffff */
.L_x_142:
[----:B------:R1:W1:Y:S02]  /*7d90*/  SYNCS.PHASECHK.TRANS64.TRYWAIT P0, [R3+URZ+0x68], R0 ;  /* 0x00006800030075a7 */ /* 0x000264000800017f */
[----:B-1----:R-:W-:Y:S05]  /*7da0*/  @!P0 NANOSLEEP.SYNCS 0x989680 ;  /* 0x009896800000895d */ /* 0x002fea0003900000 */
[----:B------:R-:W1:Y:S02]  /*7db0*/  @!P0 SYNCS.PHASECHK.TRANS64 P0, [R3+URZ+0x68], R0 ;  /* 0x00006800030085a7 */ /* 0x000e64000800007f */
[----:B-1----:R-:W-:Y:S05]  /*7dc0*/  @!P0 BRA `(.L_x_142) ;  /* 0xfffffffc00f08947 */ /* 0x002fea000383ffff */
[----:B------:R-:W-:Y:S05]  /*7dd0*/  BRA `(.L_x_175) ;  /* 0xffffffe800c47947 */ /* 0x000fea000383ffff */
.L_x_144:
[----:B------:R1:W1:Y:S02]  /*7de0*/  SYNCS.PHASECHK.TRANS64.TRYWAIT P0, [R3+URZ+0x70], R0 ;  /* 0x00007000030075a7 */ /* 0x000264000800017f */
[----:B-1----:R-:W-:Y:S05]  /*7df0*/  @!P0 NANOSLEEP.SYNCS 0x989680 ;  /* 0x009896800000895d */ /* 0x002fea0003900000 */
[----:B------:R-:W1:Y:S02]  /*7e00*/  @!P0 SYNCS.PHASECHK.TRANS64 P0, [R3+URZ+0x70], R0 ;  /* 0x00007000030085a7 */ /* 0x000e64000800007f */
[----:B-1----:R-:W-:Y:S05]  /*7e10*/  @!P0 BRA `(.L_x_144) ;  /* 0xfffffffc00f08947 */ /* 0x002fea000383ffff */
[----:B------:R-:W-:Y:S05]  /*7e20*/  BRA `(.L_x_176) ;  /* 0xffffffe800c07947 */ /* 0x000fea000383ffff */
.L_x_148:
[----:B------:R-:W-:Y:S01]  /*7e30*/  BSSY B1, `(.L_x_177) ;  /* 0x0000006000017945 */ /* 0x000fe20003800000 */
[----:B------:R-:W-:-:S07]  /*7e40*/  IMAD.MOV.U32 R15, RZ, RZ, -0x1 ;  /* 0xffffffffff0f7424 */ /* 0x000fce00078e00ff */
[----:B------:R-:W-:Y:S05]  /*7e50*/  WARPSYNC.COLLECTIVE R15, `(.L_x_178) ;  /* 0x000000000f0c7348 */ /* 0x000fea0003c00000 */
[----:B------:R-:W-:Y:S02]  /*7e60*/  ELECT P6, UR62, PT ;  /* 0x00000000003e782f */ /* 0x000fe400038c0000 */
[----:B------:R-:W-:Y:S01]  /*7e70*/  MOV R14, UR62 ;  /* 0x0000003e000e7c02 */ /* 0x000fe20008000f00 */
[----:B------:R-:W-:Y:S10]  /*7e80*/  ENDCOLLECTIVE ;  /* 0x000000000000791b */ /* 0x000ff40003800000 */
.L_x_178:
[----:B------:R-:W-:Y:S05]  /*7e90*/  BSYNC B1 ;  /* 0x0000000000017941 */ /* 0x000fea0003800000 */
.L_x_177:
[----:B------:R-:W-:Y:S05]  /*7ea0*/  BRA `(.L_x_179) ;  /* 0xffffffec00387947 */ /* 0x000fea000383ffff */
.L_x_151:
[----:B--2---:R2:W3:Y:S02]  /*7eb0*/  SYNCS.PHASECHK.TRANS64.TRYWAIT P1, [R15+URZ+0x20], R8 ;  /* 0x000020080f0075a7 */ /* 0x0044e4000802017f */
[----:B---3--:R-:W-:Y:S05]  /*7ec0*/  @!P1 NANOSLEEP.SYNCS 0x989680 ;  /* 0x009896800000995d */ /* 0x008fea0003900000 */
[----:B------:R-:W3:Y:S02]  /*7ed0*/  @!P1 SYNCS.PHASECHK.TRANS64 P1, [R15+URZ+0x20], R8 ;  /* 0x000020080f0095a7 */ /* 0x000ee4000802007f */
[----:B---3--:R-:W-:Y:S05]  /*7ee0*/  @!P1 BRA `(.L_x_151) ;  /* 0xfffffffc00f09947 */ /* 0x008fea000383ffff */
[----:B------:R-:W-:Y:S05]  /*7ef0*/  BRA `(.L_x_180) ;  /* 0xffffffec006c7947 */ /* 0x000fea000383ffff */
.L_x_160:
[----:B------:R-:W-:Y:S01]  /*7f00*/  BSSY B0, `(.L_x_181) ;  /* 0x0000006000007945 */ /* 0x000fe20003800000 */
[----:B------:R-:W-:-:S07]  /*7f10*/  IMAD.MOV.U32 R15, RZ, RZ, -0x1 ;  /* 0xffffffffff0f7424 */ /* 0x000fce00078e00ff */
[----:B------:R-:W-:Y:S05]  /*7f20*/  WARPSYNC.COLLECTIVE R15, `(.L_x_182) ;  /* 0x000000000f0c7348 */ /* 0x000fea0003c00000 */
[----:B------:R-:W-:Y:S02]  /*7f30*/  ELECT P6, UR62, PT ;  /* 0x00000000003e782f */ /* 0x000fe400038c0000 */
[----:B------:R-:W-:Y:S01]  /*7f40*/  MOV R14, UR62 ;  /* 0x0000003e000e7c02 */ /* 0x000fe20008000f00 */
[----:B------:R-:W-:Y:S10]  /*7f50*/  ENDCOLLECTIVE ;  /* 0x000000000000791b */ /* 0x000ff40003800000 */
.L_x_182:
[----:B------:R-:W-:Y:S05]  /*7f60*/  BSYNC B0 ;  /* 0x0000000000007941 */ /* 0x000fea0003800000 */
.L_x_181:
[----:B------:R-:W-:Y:S05]  /*7f70*/  BRA `(.L_x_183) ;  /* 0xfffffff400c87947 */ /* 0x000fea000383ffff */
.L_x_162:
[----:B-1----:R1:W2:Y:S02]  /*7f80*/  SYNCS.PHASECHK.TRANS64.TRYWAIT P0, [R7+URZ], R4 ;  /* 0x00000004070075a7 */ /* 0x0022a4000800017f */
[----:B--2---:R-:W-:Y:S05]  /*7f90*/  @!P0 NANOSLEEP.SYNCS 0x989680 ;  /* 0x009896800000895d */ /* 0x004fea0003900000 */
[----:B------:R-:W2:Y:S02]  /*7fa0*/  @!P0 SYNCS.PHASECHK.TRANS64 P0, [R7+URZ], R4 ;  /* 0x00000004070085a7 */ /* 0x000ea4000800007f */
[----:B--2---:R-:W-:Y:S05]  /*7fb0*/  @!P0 BRA `(.L_x_162) ;  /* 0xfffffffc00f08947 */ /* 0x004fea000383ffff */
[----:B------:R-:W-:Y:S05]  /*7fc0*/  BRA `(.L_x_184) ;  /* 0xfffffff800047947 */ /* 0x000fea000383ffff */
.L_x_163:
[----:B-1----:R1:W2:Y:S02]  /*7fd0*/  SYNCS.PHASECHK.TRANS64.TRYWAIT P0, [R6+URZ], R3 ;  /* 0x00000003060075a7 */ /* 0x0022a4000800017f */
[----:B--2---:R-:W-:Y:S05]  /*7fe0*/  @!P0 NANOSLEEP.SYNCS 0x989680 ;  /* 0x009896800000895d */ /* 0x004fea0003900000 */
[----:B------:R-:W2:Y:S02]  /*7ff0*/  @!P0 SYNCS.PHASECHK.TRANS64 P0, [R6+URZ], R3 ;  /* 0x00000003060085a7 */ /* 0x000ea4000800007f */
[----:B--2---:R-:W-:Y:S05]  /*8000*/  @!P0 BRA `(.L_x_163) ;  /* 0xfffffffc00f08947 */ /* 0x004fea000383ffff */
[----:B------:R-:W-:Y:S05]  /*8010*/  BRA `(.L_x_185) ;  /* 0xfffffff800147947 */ /* 0x000fea000383ffff */
.L_x_164:
[----:B--2---:R2:W3:Y:S02]  /*8020*/  SYNCS.PHASECHK.TRANS64.TRYWAIT P0, [R7+URZ], R4 ;  /* 0x00000004070075a7 */ /* 0x0044e4000800017f */
[----:B---3--:R-:W-:Y:S05]  /*8030*/  @!P0 NANOSLEEP.SYNCS 0x989680 ;  /* 0x009896800000895d */ /* 0x008fea0003900000 */
[----:B------:R-:W3:Y:S02]  /*8040*/  @!P0 SYNCS.PHASECHK.TRANS64 P0, [R7+URZ], R4 ;  /* 0x00000004070085a7 */ /* 0x000ee4000800007f */
[----:B---3--:R-:W-:Y:S05]  /*8050*/  @!P0 BRA `(.L_x_164) ;  /* 0xfffffffc00f08947 */ /* 0x008fea000383ffff */
[----:B------:R-:W-:Y:S05]  /*8060*/  BRA `(.L_x_186) ;  /* 0xfffffff8001c7947 */ /* 0x000fea000383ffff */
.L_x_187:
[----:B------:R-:W-:-:S00]  /*8070*/  BRA `(.L_x_187) ;  /* 0xfffffffc00fc7947 */ /* 0x000fc0000383ffff */
[----:B------:R-:W-:-:S00]  /*8080*/  NOP ;  /* 0x0000000000007918 */ /* 0x000fc00000000000 */
[----:B------:R-:W-:-:S00]  /*8090*/  NOP ;  /* 0x0000000000007918 */ /* 0x000fc00000000000 */
[----:B------:R-:W-:-:S00]  /*80a0*/  NOP ;  /* 0x0000000000007918 */ /* 0x000fc00000000000 */
[----:B------:R-:W-:-:S00]  /*80b0*/  NOP ;  /* 0x0000000000007918 */ /* 0x000fc00000000000 */
[----:B------:R-:W-:-:S00]  /*80c0*/  NOP ;  /* 0x0000000000007918 */ /* 0x000fc00000000000 */
[----:B------:R-:W-:-:S00]  /*80d0*/  NOP ;  /* 0x0000000000007918 */ /* 0x000fc00000000000 */
[----:B------:R-:W-:-:S00]  /*80e0*/  NOP ;  /* 0x0000000000007918 */ /* 0x000fc00000000000 */
[----:B------:R-:W-:-:S00]  /*80f0*/  NOP ;  /* 0x0000000000007918 */ /* 0x000fc00000000000 */
.L_x_188:


//--------------------- .nv.global.init           --------------------------
	.section	.nv.global.init,"aw",@progbits
.nv.global.init:
	.type		$str$22,@object
	.size		$str$22,($str$26 - $str$22)
$str$22:
        /*0000*/ 	.byte	0x6b, 0x5f, 0x74, 0x69, 0x6c, 0x65, 0x5f, 0x63, 0x6f, 0x75, 0x6e, 0x74, 0x20, 0x3e, 0x3d, 0x20
        /*0010*/ 	.byte	0x31, 0x00
	.type		$str$26,@object
	.size		$str$26,($str$27 - $str$26)
$str$26:
        /*0012*/ 	.byte	0x28, 0x61, 0x64, 0x64, 0x72, 0x65, 0x73, 0x73, 0x20, 0x26, 0x20, 0x6d, 0x61, 0x73, 0x6b, 0x29
        /*0022*/ 	.byte	0x20, 0x3d, 0x3d, 0x20, 0x30, 0x00
	.type		$str$27,@object
	.size		$str$27,($str$23 - $str$27)
$str$27:
        /*0028*/ 	.byte	0x2f, 0x74, 0x6d, 0x70, 0x2f, 0x63, 0x75, 0x74, 0x6c, 0x61, 0x73, 0x73, 0x5f, 0x73, 0x77, 0x65
        /*0038*/ 	.byte	0x65, 0x70, 0x5f, 0x73, 0x72, 0x63, 0x2f, 0x69, 0x6e, 0x63, 0x6c, 0x75, 0x64, 0x65, 0x2f, 0x63
        /*0048*/ 	.byte	0x75, 0x74, 0x65, 0x2f, 0x70, 0x6f, 0x69, 0x6e, 0x74, 0x65, 0x72, 0x5f, 0x66, 0x6c, 0x61, 0x67
        /*0058*/ 	.byte	0x67, 0x65, 0x64, 0x2e, 0x68, 0x70, 0x70, 0x00
	.type		$str$23,@object
	.size		$str$23,(__unnamed_2 - $str$23)
$str$23:
        /*0060*/ 	.byte	0x2f, 0x74, 0x6d, 0x70, 0x2f, 0x63, 0x75, 0x74, 0x6c, 0x61, 0x73, 0x73, 0x5f, 0x73, 0x77, 0x65
        /*0070*/ 	.byte	0x65, 0x70, 0x5f, 0x73, 0x72, 0x63, 0x2f, 0x69, 0x6e, 0x63, 0x6c, 0x75, 0x64, 0x65, 0x2f, 0x63
        /*0080*/ 	.byte	0x75, 0x74, 0x6c, 0x61, 0x73, 0x73, 0x2f, 0x67, 0x65, 0x6d, 0x6d, 0x2f, 0x63, 0x6f, 0x6c, 0x6c
        /*0090*/ 	.byte	0x65, 0x63, 0x74, 0x69, 0x76, 0x65, 0x2f, 0x73, 0x6d, 0x39, 0x30, 0x5f, 0x6d, 0x6d, 0x61, 0x5f
        /*00a0*/ 	.byte	0x74, 0x6d, 0x61, 0x5f, 0x67, 0x6d, 0x6d, 0x61, 0x5f, 0x73, 0x73, 0x5f, 0x77, 0x61, 0x72, 0x70
        /*00b0*/ 	.byte	0x73, 0x70, 0x65, 0x63, 0x69, 0x61, 0x6c, 0x69, 0x7a, 0x65, 0x64, 0x2e, 0x68, 0x70, 0x70, 0x00
	.type		__unnamed_2,@object
	.size		__unnamed_2,(__unnamed_1 - __unnamed_2)
__unnamed_2:
        /*00c0*/ 	.byte	0x61, 0x75, 0x74, 0x6f, 0x20, 0x63, 0x75, 0x74, 0x65, 0x3a, 0x3a, 0x61, 0x73, 0x5f, 0x70, 0x6f
        /* <DEDUP_REMOVED lines=27> */
        /*0280*/ 	.byte	0x3c, 0x34, 0x30, 0x39, 0x36, 0x3e, 0x3e, 0x3e, 0x3e, 0x3e, 0x5d, 0x00
	.type		__unnamed_1,@object
	.size		__unnamed_1,(.L_0 - __unnamed_1)
__unnamed_1:
        /* <DEDUP_REMOVED lines=181> */
        /*0ddc*/ 	.byte	0x79, 0x5d, 0x00
.L_0:


//--------------------- .nv.shared._ZN7cutlass13device_kernelINS_4gemm6kernel13GemmUniversalIN4cute5tupleIJiiiiEEENS1_10collective13CollectiveMmaINS1_34MainloopSm90TmaGmmaWarpSpecializedILi4ENS5_IJNS4_1CILi1EEESB_SB_EEENS1_35KernelTmaWarpSpecializedCooperativeEEENS5_IJNSA_ILi256EEENSA_ILi64EEESG_EEENS_10bfloat16_tENS5_IJlSB_lEEESI_SJ_NS4_8TiledMMAINS4_8MMA_AtomIJNS4_4SM904GMMA27MMA_64x64x16_F32BF16BF16_SSILNSN_5MajorE0ELSP_0ELNSN_7ScaleInE1ELSQ_1EEEEEENS4_6LayoutINS5_IJNSA_ILi2EEESB_SB_EEENS5_IJSB_NSA_ILi0EEESW_EEEEENS5_IJNS4_10UnderscoreESZ_SZ_EEEEENS4_13SM90_TMA_LOADENS4_14ComposedLayoutINS4_7SwizzleILi3ELi4ELi3EEENS4_18smem_ptr_flag_bitsILi16EEENST_INS5_IJNSA_ILi8EEESG_EEENS5_IJSG_SB_EEEEEEEvNS4_8identityES12_S1C_vS1D_EENS_8epilogue10collective18CollectiveEpilogueINS1F_22Sm90TmaWarpSpecializedILi4ELi2ELi16ELb1ELb0EEEJSH_NS5_IJNSA_ILi128EEENSA_ILi32EEEEEESI_SJ_SI_SJ_NS1F_6fusion15FusionCallbacksIS1J_NS1N_13LinCombEltActINS1F_6thread4ReLuESI_fSI_fLNS_15FloatRoundStyleE2EEESH_S1M_JEEES12_NS13_INS14_ILi2ELi4ELi3EEES17_NST_INS5_IJS18_S1L_EEENS5_IJS1L_SB_EEEEEEENS4_17SM75_U32x4_LDSM_NENS4_14SM90_TMA_STOREES1Z_NS4_17SM90_U32x4_STSM_NENS4_9Copy_AtomIJS22_NS_6half_tEEEEvEEEvvEEEEvNT_6ParamsE --------------------------
	.section	.nv.shared._ZN7cutlass13device_kernelINS_4gemm6kernel13GemmUniversalIN4cute5tupleIJiiiiEEENS1_10collective13CollectiveMmaINS1_34MainloopSm90TmaGmmaWarpSpecializedILi4ENS5_IJNS4_1CILi1EEESB_SB_EEENS1_35KernelTmaWarpSpecializedCooperativeEEENS5_IJNSA_ILi256EEENSA_ILi64EEESG_EEENS_10bfloat16_tENS5_IJlSB_lEEESI_SJ_NS4_8TiledMMAINS4_8MMA_AtomIJNS4_4SM904GMMA27MMA_64x64x16_F32BF16BF16_SSILNSN_5MajorE0ELSP_0ELNSN_7ScaleInE1ELSQ_1EEEEEENS4_6LayoutINS5_IJNSA_ILi2EEESB_SB_EEENS5_IJSB_NSA_ILi0EEESW_EEEEENS5_IJNS4_10UnderscoreESZ_SZ_EEEEENS4_13SM90_TMA_LOADENS4_14ComposedLayoutINS4_7SwizzleILi3ELi4ELi3EEENS4_18smem_ptr_flag_bitsILi16EEENST_INS5_IJNSA_ILi8EEESG_EEENS5_IJSG_SB_EEEEEEEvNS4_8identityES12_S1C_vS1D_EENS_8epilogue10collective18CollectiveEpilogueINS1F_22Sm90TmaWarpSpecializedILi4ELi2ELi16ELb1ELb0EEEJSH_NS5_IJNSA_ILi128EEENSA_ILi32EEEEEESI_SJ_SI_SJ_NS1F_6fusion15FusionCallbacksIS1J_NS1N_13LinCombEltActINS1F_6thread4ReLuESI_fSI_fLNS_15FloatRoundStyleE2EEESH_S1M_JEEES12_NS13_INS14_ILi2ELi4ELi3EEES17_NST_INS5_IJS18_S1L_EEENS5_IJS1L_SB_EEEEEEENS4_17SM75_U32x4_LDSM_NENS4_14SM90_TMA_STOREES1Z_NS4_17SM90_U32x4_STSM_NENS4_9Copy_AtomIJS22_NS_6half_tEEEEvEEEvvEEEEvNT_6ParamsE,"aw",@nobits
	.sectionflags	@""
	.align	16
	.zero		1024


//--------------------- .nv.shared.reserved.0     --------------------------
	.section	.nv.shared.reserved.0,"aw",@nobits
	.weak		__nv_reservedSMEM_offset_0_alias
	.size		__nv_reservedSMEM_offset_0_alias, 0, 0
	.other		__nv_reservedSMEM_offset_0_alias,@"STO_CUDA_RESERVED_SHARED STV_DEFAULT"
__nv_reservedSMEM_offset_0_alias:
	.zero		0


//--------------------- .nv.global                --------------------------
	.section	.nv.global,"aw",@nobits
.nv.global:
	.type		_ZN39_INTERNAL_bf936b73_4_k_cu_7e9f540d_38164cute1_E,@object
	.size		_ZN39_INTERNAL_bf936b73_4_k_cu_7e9f540d_38164cute1_E,(_ZN39_INTERNAL_bf936b73_4_k_cu_7e9f540d_38164cuda3std3__45__cpo6cbeginE - _ZN39_INTERNAL_bf936b73_4_k_cu_7e9f540d_38164cute1_E)
_ZN39_INTERNAL_bf936b73_4_k_cu_7e9f540d_38164cute1_E:
	.zero		1
	.type		_ZN39_INTERNAL_bf936b73_4_k_cu_7e9f540d_38164cuda3std3__45__cpo6cbeginE,@object
	.size		_ZN39_INTERNAL_bf936b73_4_k_cu_7e9f540d_38164cuda3std3__45__cpo6cbeginE,(_ZN39_INTERNAL_bf936b73_4_k_cu_7e9f540d_38164cuda3std3__48in_placeE - _ZN39_INTERNAL_bf936b73_4_k_cu_7e9f540d_38164cuda3std3__45__cpo6cbeginE)
_ZN39_INTERNAL_bf936b73_4_k_cu_7e9f540d_38164cuda3std3__45__cpo6cbeginE:
	.zero		1
	.type		_ZN39_INTERNAL_bf936b73_4_k_cu_7e9f540d_38164cuda3std3__48in_placeE,@object
	.size		_ZN39_INTERNAL_bf936b73_4_k_cu_7e9f540d_38164cuda3std3__48in_placeE,(_ZN39_INTERNAL_bf936b73_4_k_cu_7e9f540d_38164cuda3std6ranges3__45__cpo9iter_moveE - _ZN39_INTERNAL_bf936b73_4_k_cu_7e9f540d_38164cuda3std3__48in_placeE)
_ZN39_INTERNAL_bf936b73_4_k_cu_7e9f540d_38164cuda3std3__48in_placeE:
	.zero		1
	.type		_ZN39_INTERNAL_bf936b73_4_k_cu_7e9f540d_38164cuda3std6ranges3__45__cpo9iter_moveE,@object
	.size		_ZN39_INTERNAL_bf936b73_4_k_cu_7e9f540d_38164cuda3std6ranges3__45__cpo9iter_moveE,(_ZN39_INTERNAL_bf936b73_4_k_cu_7e9f540d_38164cuda3std3__45__cpo5beginE - _ZN39_INTERNAL_bf936b73_4_k_cu_7e9f540d_38164cuda3std6ranges3__45__cpo9iter_moveE)
_ZN39_INTERNAL_bf936b73_4_k_cu_7e9f540d_38164cuda3std6ranges3__45__cpo9iter_moveE:
	.zero		1
	.type		_ZN39_INTERNAL_bf936b73_4_k_cu_7e9f540d_38164cuda3std3__45__cpo5beginE,@object
	.size		_ZN39_INTERNAL_bf936b73_4_k_cu_7e9f540d_38164cuda3std3__45__cpo5beginE,(_ZN39_INTERNAL_bf936b73_4_k_cu_7e9f540d_38164cuda3std3__441_GLOBAL__N__bf936b73_4_k_cu_7e9f540d_38166ignoreE - _ZN39_INTERNAL_bf936b73_4_k_cu_7e9f540d_38164cuda3std3__45__cpo5beginE)
_ZN39_INTERNAL_bf936b73_4_k_cu_7e9f540d_38164cuda3std3__45__cpo5beginE:
	.zero		1
	.type		_ZN39_INTERNAL_bf936b73_4_k_cu_7e9f540d_38164cuda3std3__441_GLOBAL__N__bf936b73_4_k_cu_7e9f540d_38166ignoreE,@object
	.size		_ZN39_INTERNAL_bf936b73_4_k_cu_7e9f540d_38164cuda3std3__441_GLOBAL__N__bf936b73_4_k_cu_7e9f540d_38166ignoreE,(_ZN39_INTERNAL_bf936b73_4_k_cu_7e9f540d_38164cute7productE - _ZN39_INTERNAL_bf936b73_4_k_cu_7e9f540d_38164cuda3std3__441_GLOBAL__N__bf936b73_4_k_cu_7e9f540d_38166ignoreE)
_ZN39_INTERNAL_bf936b73_4_k_cu_7e9f540d_38164cuda3std3__441_GLOBAL__N__bf936b73_4_k_cu_7e9f540d_38166ignoreE:
	.zero		1
	.type		_ZN39_INTERNAL_bf936b73_4_k_cu_7e9f540d_38164cute7productE,@object
	.size		_ZN39_INTERNAL_bf936b73_4_k_cu_7e9f540d_38164cute7productE,(_ZN39_INTERNAL_bf936b73_4_k_cu_7e9f540d_38164cuda3std3__45__cpo3endE - _ZN39_INTERNAL_bf936b73_4_k_cu_7e9f540d_38164cute7productE)
_ZN39_INTERNAL_bf936b73_4_k_cu_7e9f540d_38164cute7productE:
	.zero		1
	.type		_ZN39_INTERNAL_bf936b73_4_k_cu_7e9f540d_38164cuda3std3__45__cpo3endE,@object
	.size		_ZN39_INTERNAL_bf936b73_4_k_cu_7e9f540d_38164cuda3std3__45__cpo3endE,(_ZN39_INTERNAL_bf936b73_4_k_cu_7e9f540d_38164cuda3std3__419piecewise_constructE - _ZN39_INTERNAL_bf936b73_4_k_cu_7e9f540d_38164cuda3std3__45__cpo3endE)
_ZN39_INTERNAL_bf936b73_4_k_cu_7e9f540d_38164cuda3std3__45__cpo3endE:
	.zero		1
	.type		_ZN39_INTERNAL_bf936b73_4_k_cu_7e9f540d_38164cuda3std3__419piecewise_constructE,@object
	.size		_ZN39_INTERNAL_bf936b73_4_k_cu_7e9f540d_38164cuda3std3__419piecewise_constructE,(_ZN39_INTERNAL_bf936b73_4_k_cu_7e9f540d_38164cuda3std3__45__cpo4cendE - _ZN39_INTERNAL_bf936b73_4_k_cu_7e9f540d_38164cuda3std3__419piecewise_constructE)
_ZN39_INTERNAL_bf936b73_4_k_cu_7e9f540d_38164cuda3std3__419piecewise_constructE:
	.zero		1
	.type		_ZN39_INTERNAL_bf936b73_4_k_cu_7e9f540d_38164cuda3std3__45__cpo4cendE,@object
	.size		_ZN39_INTERNAL_bf936b73_4_k_cu_7e9f540d_38164cuda3std3__45__cpo4cendE,(_ZN39_INTERNAL_bf936b73_4_k_cu_7e9f540d_38164cuda3std6ranges3__45__cpo4swapE - _ZN39_INTERNAL_bf936b73_4_k_cu_7e9f540d_38164cuda3std3__45__cpo4cendE)
_ZN39_INTERNAL_bf936b73_4_k_cu_7e9f540d_38164cuda3std3__45__cpo4cendE:
	.zero		1
	.type		_ZN39_INTERNAL_bf936b73_4_k_cu_7e9f540d_38164cuda3std6ranges3__45__cpo4swapE,@object
	.size		_ZN39_INTERNAL_bf936b73_4_k_cu_7e9f540d_38164cuda3std6ranges3__45__cpo4swapE,(.L_9 - _ZN39_INTERNAL_bf936b73_4_k_cu_7e9f540d_38164cuda3std6ranges3__45__cpo4swapE)
_ZN39_INTERNAL_bf936b73_4_k_cu_7e9f540d_38164cuda3std6ranges3__45__cpo4swapE:
	.zero		1
.L_9:


//--------------------- .nv.constant0._ZN7cutlass13device_kernelINS_4gemm6kernel13GemmUniversalIN4cute5tupleIJiiiiEEENS1_10collective13CollectiveMmaINS1_34MainloopSm90TmaGmmaWarpSpecializedILi4ENS5_IJNS4_1CILi1EEESB_SB_EEENS1_35KernelTmaWarpSpecializedCooperativeEEENS5_IJNSA_ILi256EEENSA_ILi64EEESG_EEENS_10bfloat16_tENS5_IJlSB_lEEESI_SJ_NS4_8TiledMMAINS4_8MMA_AtomIJNS4_4SM904GMMA27MMA_64x64x16_F32BF16BF16_SSILNSN_5MajorE0ELSP_0ELNSN_7ScaleInE1ELSQ_1EEEEEENS4_6LayoutINS5_IJNSA_ILi2EEESB_SB_EEENS5_IJSB_NSA_ILi0EEESW_EEEEENS5_IJNS4_10UnderscoreESZ_SZ_EEEEENS4_13SM90_TMA_LOADENS4_14ComposedLayoutINS4_7SwizzleILi3ELi4ELi3EEENS4_18smem_ptr_flag_bitsILi16EEENST_INS5_IJNSA_ILi8EEESG_EEENS5_IJSG_SB_EEEEEEEvNS4_8identityES12_S1C_vS1D_EENS_8epilogue10collective18CollectiveEpilogueINS1F_22Sm90TmaWarpSpecializedILi4ELi2ELi16ELb1ELb0EEEJSH_NS5_IJNSA_ILi128EEENSA_ILi32EEEEEESI_SJ_SI_SJ_NS1F_6fusion15FusionCallbacksIS1J_NS1N_13LinCombEltActINS1F_6thread4ReLuESI_fSI_fLNS_15FloatRoundStyleE2EEESH_S1M_JEEES12_NS13_INS14_ILi2ELi4ELi3EEES17_NST_INS5_IJS18_S1L_EEENS5_IJS1L_SB_EEEEEEENS4_17SM75_U32x4_LDSM_NENS4_14SM90_TMA_STOREES1Z_NS4_17SM90_U32x4_STSM_NENS4_9Copy_AtomIJS22_NS_6half_tEEEEvEEEvvEEEEvNT_6ParamsE --------------------------
	.section	.nv.constant0._ZN7cutlass13device_kernelINS_4gemm6kernel13GemmUniversalIN4cute5tupleIJiiiiEEENS1_10collective13CollectiveMmaINS1_34MainloopSm90TmaGmmaWarpSpecializedILi4ENS5_IJNS4_1CILi1EEESB_SB_EEENS1_35KernelTmaWarpSpecializedCooperativeEEENS5_IJNSA_ILi256EEENSA_ILi64EEESG_EEENS_10bfloat16_tENS5_IJlSB_lEEESI_SJ_NS4_8TiledMMAINS4_8MMA_AtomIJNS4_4SM904GMMA27MMA_64x64x16_F32BF16BF16_SSILNSN_5MajorE0ELSP_0ELNSN_7ScaleInE1ELSQ_1EEEEEENS4_6LayoutINS5_IJNSA_ILi2EEESB_SB_EEENS5_IJSB_NSA_ILi0EEESW_EEEEENS5_IJNS4_10UnderscoreESZ_SZ_EEEEENS4_13SM90_TMA_LOADENS4_14ComposedLayoutINS4_7SwizzleILi3ELi4ELi3EEENS4_18smem_ptr_flag_bitsILi16EEENST_INS5_IJNSA_ILi8EEESG_EEENS5_IJSG_SB_EEEEEEEvNS4_8identityES12_S1C_vS1D_EENS_8epilogue10collective18CollectiveEpilogueINS1F_22Sm90TmaWarpSpecializedILi4ELi2ELi16ELb1ELb0EEEJSH_NS5_IJNSA_ILi128EEENSA_ILi32EEEEEESI_SJ_SI_SJ_NS1F_6fusion15FusionCallbacksIS1J_NS1N_13LinCombEltActINS1F_6thread4ReLuESI_fSI_fLNS_15FloatRoundStyleE2EEESH_S1M_JEEES12_NS13_INS14_ILi2ELi4ELi3EEES17_NST_INS5_IJS18_S1L_EEENS5_IJS1L_SB_EEEEEEENS4_17SM75_U32x4_LDSM_NENS4_14SM90_TMA_STOREES1Z_NS4_17SM90_U32x4_STSM_NENS4_9Copy_AtomIJS22_NS_6half_tEEEEvEEEvvEEEEvNT_6ParamsE,"a",@progbits
	.sectionflags	@""
	.align	4
.nv.constant0._ZN7cutlass13device_kernelINS_4gemm6kernel13GemmUniversalIN4cute5tupleIJiiiiEEENS1_10collective13CollectiveMmaINS1_34MainloopSm90TmaGmmaWarpSpecializedILi4ENS5_IJNS4_1CILi1EEESB_SB_EEENS1_35KernelTmaWarpSpecializedCooperativeEEENS5_IJNSA_ILi256EEENSA_ILi64EEESG_EEENS_10bfloat16_tENS5_IJlSB_lEEESI_SJ_NS4_8TiledMMAINS4_8MMA_AtomIJNS4_4SM904GMMA27MMA_64x64x16_F32BF16BF16_SSILNSN_5MajorE0ELSP_0ELNSN_7ScaleInE1ELSQ_1EEEEEENS4_6LayoutINS5_IJNSA_ILi2EEESB_SB_EEENS5_IJSB_NSA_ILi0EEESW_EEEEENS5_IJNS4_10UnderscoreESZ_SZ_EEEEENS4_13SM90_TMA_LOADENS4_14ComposedLayoutINS4_7SwizzleILi3ELi4ELi3EEENS4_18smem_ptr_flag_bitsILi16EEENST_INS5_IJNSA_ILi8EEESG_EEENS5_IJSG_SB_EEEEEEEvNS4_8identityES12_S1C_vS1D_EENS_8epilogue10collective18CollectiveEpilogueINS1F_22Sm90TmaWarpSpecializedILi4ELi2ELi16ELb1ELb0EEEJSH_NS5_IJNSA_ILi128EEENSA_ILi32EEEEEESI_SJ_SI_SJ_NS1F_6fusion15FusionCallbacksIS1J_NS1N_13LinCombEltActINS1F_6thread4ReLuESI_fSI_fLNS_15FloatRoundStyleE2EEESH_S1M_JEEES12_NS13_INS14_ILi2ELi4ELi3EEES17_NST_INS5_IJS18_S1L_EEENS5_IJS1L_SB_EEEEEEENS4_17SM75_U32x4_LDSM_NENS4_14SM90_TMA_STOREES1Z_NS4_17SM90_U32x4_STSM_NENS4_9Copy_AtomIJS22_NS_6half_tEEEEvEEEvvEEEEvNT_6ParamsE:
	.zero		2432


//--------------------- SYMBOLS --------------------------

	.type		.nv.reservedSmem.offset0,@object
	.size		.nv.reservedSmem.offset0,0x4
	.type		__assertfail,@function
